//
// Generated by NVIDIA NVVM Compiler
//
// Compiler Build ID: CL-36424714
// Cuda compilation tools, release 13.0, V13.0.88
// Based on NVVM 20.0.0
//

.version 9.0
.target sm_100
.address_size 64

	// .globl	argmax_cosine_kernel

.visible .entry argmax_cosine_kernel(
	.param .u64 argmax_cosine_kernel_param_0,
	.param .u64 argmax_cosine_kernel_param_1,
	.param .u64 argmax_cosine_kernel_param_2,
	.param .u64 .ptr .align 1 argmax_cosine_kernel_param_3,
	.param .u64 .ptr .align 1 argmax_cosine_kernel_param_4,
	.param .u64 .ptr .align 1 argmax_cosine_kernel_param_5,
	.param .u64 .ptr .align 1 argmax_cosine_kernel_param_6,
	.param .u64 .ptr .align 1 argmax_cosine_kernel_param_7,
	.param .u64 .ptr .align 1 argmax_cosine_kernel_param_8,
	.param .u64 .ptr .align 1 argmax_cosine_kernel_param_9
)
{
	.reg .pred 	%p<18>;
	.reg .b32 	%r<9>;
	.reg .b32 	%f<165>;
	.reg .b64 	%rd<110>;

	ld.param.u64 	%rd34, [argmax_cosine_kernel_param_0];
	ld.param.u64 	%rd35, [argmax_cosine_kernel_param_1];
	ld.param.u64 	%rd36, [argmax_cosine_kernel_param_3];
	ld.param.u64 	%rd37, [argmax_cosine_kernel_param_4];
	ld.param.u64 	%rd38, [argmax_cosine_kernel_param_5];
	ld.param.u64 	%rd39, [argmax_cosine_kernel_param_6];
	ld.param.u64 	%rd40, [argmax_cosine_kernel_param_7];
	ld.param.u64 	%rd41, [argmax_cosine_kernel_param_8];
	ld.param.u64 	%rd42, [argmax_cosine_kernel_param_9];
	cvta.to.global.u64 	%rd1, %rd39;
	cvta.to.global.u64 	%rd2, %rd42;
	cvta.to.global.u64 	%rd3, %rd36;
	cvta.to.global.u64 	%rd4, %rd38;
	cvta.to.global.u64 	%rd5, %rd37;
	cvta.to.global.u64 	%rd43, %rd41;
	cvta.to.global.u64 	%rd44, %rd40;
	mov.u32 	%r1, %ctaid.x;
	mov.u32 	%r2, %ntid.x;
	mov.u32 	%r3, %tid.x;
	mad.lo.s32 	%r4, %r1, %r2, %r3;
	cvt.u64.u32 	%rd102, %r4;
	mov.u32 	%r5, %nctaid.x;
	mul.lo.s32 	%r6, %r5, %r2;
	cvt.u64.u32 	%rd7, %r6;
	ld.global.f32 	%f1, [%rd44];
	ld.global.f32 	%f2, [%rd43];
	setp.le.u64 	%p1, %rd34, %rd102;
	@%p1 bra 	$L__BB0_21;
	setp.ne.s64 	%p2, %rd35, 0;
	@%p2 bra 	$L__BB0_6;
	mov.f32 	%f127, 0f00000000;
	div.rn.f32 	%f3, %f127, 0f00000000;
$L__BB0_3:
	shl.b64 	%rd85, %rd102, 3;
	add.s64 	%rd86, %rd5, %rd85;
	ld.global.u64 	%rd9, [%rd86];
	add.s64 	%rd87, %rd4, %rd85;
	ld.global.u64 	%rd10, [%rd87];
	setp.ne.s64 	%p14, %rd9, %rd10;
	mov.f32 	%f139, %f3;
	@%p14 bra 	$L__BB0_5;
	shl.b64 	%rd88, %rd9, 2;
	add.s64 	%rd89, %rd2, %rd88;
	ld.global.f32 	%f128, [%rd89];
	sub.f32 	%f129, %f128, %f1;
	div.rn.f32 	%f130, %f129, %f2;
	setp.lt.f32 	%p15, %f130, 0fBF400000;
	setp.ge.f32 	%p16, %f130, 0f3F400000;
	selp.f32 	%f131, 0f3F400000, %f130, %p16;
	selp.f32 	%f139, 0fBF400000, %f131, %p15;
$L__BB0_5:
	add.f32 	%f132, %f139, 0f3F800000;
	mul.f32 	%f133, %f132, 0f3F000000;
	shl.b64 	%rd90, %rd9, 3;
	add.s64 	%rd91, %rd1, %rd90;
	mul.f32 	%f134, %f133, 0f477FFF00;
	mov.f32 	%f135, 0f3F000000;
	copysign.f32 	%f136, %f134, %f135;
	add.rz.f32 	%f137, %f134, %f136;
	cvt.rzi.f32.f32 	%f138, %f137;
	cvt.rzi.u32.f32 	%r8, %f138;
	cvt.u64.u32 	%rd92, %r8;
	shl.b64 	%rd93, %rd92, 48;
	and.b64  	%rd94, %rd10, 4294967295;
	or.b64  	%rd95, %rd93, %rd94;
	atom.global.max.u64 	%rd96, [%rd91], %rd95;
	shl.b64 	%rd97, %rd10, 3;
	add.s64 	%rd98, %rd1, %rd97;
	and.b64  	%rd99, %rd9, 4294967295;
	or.b64  	%rd100, %rd93, %rd99;
	atom.global.max.u64 	%rd101, [%rd98], %rd100;
	add.s64 	%rd102, %rd102, %rd7;
	setp.lt.u64 	%p17, %rd102, %rd34;
	@%p17 bra 	$L__BB0_3;
	bra.uni 	$L__BB0_21;
$L__BB0_6:
	and.b64  	%rd12, %rd35, 7;
	and.b64  	%rd13, %rd35, -8;
	and.b64  	%rd14, %rd35, 1;
$L__BB0_7:
	shl.b64 	%rd45, %rd102, 3;
	add.s64 	%rd46, %rd5, %rd45;
	ld.global.u64 	%rd16, [%rd46];
	add.s64 	%rd47, %rd4, %rd45;
	ld.global.u64 	%rd17, [%rd47];
	setp.eq.s64 	%p3, %rd16, %rd17;
	@%p3 bra 	$L__BB0_22;
	setp.lt.u64 	%p4, %rd35, 8;
	mul.lo.s64 	%rd18, %rd16, %rd35;
	mul.lo.s64 	%rd19, %rd17, %rd35;
	mov.f32 	%f163, 0f00000000;
	mov.b64 	%rd108, 0;
	mov.f32 	%f162, %f163;
	mov.f32 	%f161, %f163;
	@%p4 bra 	$L__BB0_11;
	shl.b64 	%rd49, %rd35, 2;
	add.s64 	%rd50, %rd3, 16;
	mad.lo.s64 	%rd105, %rd49, %rd16, %rd50;
	mad.lo.s64 	%rd104, %rd49, %rd17, %rd50;
	mov.f32 	%f163, 0f00000000;
	mov.u64 	%rd106, %rd13;
$L__BB0_10:
	.pragma "nounroll";
	ld.global.f32 	%f48, [%rd105+-16];
	ld.global.f32 	%f49, [%rd104+-16];
	fma.rn.f32 	%f50, %f48, %f49, %f161;
	fma.rn.f32 	%f51, %f48, %f48, %f162;
	fma.rn.f32 	%f52, %f49, %f49, %f163;
	ld.global.f32 	%f53, [%rd105+-12];
	ld.global.f32 	%f54, [%rd104+-12];
	fma.rn.f32 	%f55, %f53, %f54, %f50;
	fma.rn.f32 	%f56, %f53, %f53, %f51;
	fma.rn.f32 	%f57, %f54, %f54, %f52;
	ld.global.f32 	%f58, [%rd105+-8];
	ld.global.f32 	%f59, [%rd104+-8];
	fma.rn.f32 	%f60, %f58, %f59, %f55;
	fma.rn.f32 	%f61, %f58, %f58, %f56;
	fma.rn.f32 	%f62, %f59, %f59, %f57;
	ld.global.f32 	%f63, [%rd105+-4];
	ld.global.f32 	%f64, [%rd104+-4];
	fma.rn.f32 	%f65, %f63, %f64, %f60;
	fma.rn.f32 	%f66, %f63, %f63, %f61;
	fma.rn.f32 	%f67, %f64, %f64, %f62;
	ld.global.f32 	%f68, [%rd105];
	ld.global.f32 	%f69, [%rd104];
	fma.rn.f32 	%f70, %f68, %f69, %f65;
	fma.rn.f32 	%f71, %f68, %f68, %f66;
	fma.rn.f32 	%f72, %f69, %f69, %f67;
	ld.global.f32 	%f73, [%rd105+4];
	ld.global.f32 	%f74, [%rd104+4];
	fma.rn.f32 	%f75, %f73, %f74, %f70;
	fma.rn.f32 	%f76, %f73, %f73, %f71;
	fma.rn.f32 	%f77, %f74, %f74, %f72;
	ld.global.f32 	%f78, [%rd105+8];
	ld.global.f32 	%f79, [%rd104+8];
	fma.rn.f32 	%f80, %f78, %f79, %f75;
	fma.rn.f32 	%f81, %f78, %f78, %f76;
	fma.rn.f32 	%f82, %f79, %f79, %f77;
	ld.global.f32 	%f83, [%rd105+12];
	ld.global.f32 	%f84, [%rd104+12];
	fma.rn.f32 	%f161, %f83, %f84, %f80;
	fma.rn.f32 	%f162, %f83, %f83, %f81;
	fma.rn.f32 	%f163, %f84, %f84, %f82;
	add.s64 	%rd106, %rd106, -8;
	add.s64 	%rd105, %rd105, 32;
	add.s64 	%rd104, %rd104, 32;
	setp.ne.s64 	%p5, %rd106, 0;
	mov.u64 	%rd108, %rd13;
	@%p5 bra 	$L__BB0_10;
$L__BB0_11:
	setp.eq.s64 	%p6, %rd12, 0;
	@%p6 bra 	$L__BB0_19;
	add.s64 	%rd51, %rd12, -1;
	setp.lt.u64 	%p7, %rd51, 3;
	@%p7 bra 	$L__BB0_14;
	add.s64 	%rd52, %rd108, %rd18;
	add.s64 	%rd53, %rd108, %rd19;
	shl.b64 	%rd54, %rd52, 2;
	add.s64 	%rd55, %rd3, %rd54;
	ld.global.f32 	%f86, [%rd55];
	shl.b64 	%rd56, %rd53, 2;
	add.s64 	%rd57, %rd3, %rd56;
	ld.global.f32 	%f87, [%rd57];
	fma.rn.f32 	%f88, %f86, %f87, %f161;
	fma.rn.f32 	%f89, %f86, %f86, %f162;
	fma.rn.f32 	%f90, %f87, %f87, %f163;
	ld.global.f32 	%f91, [%rd55+4];
	ld.global.f32 	%f92, [%rd57+4];
	fma.rn.f32 	%f93, %f91, %f92, %f88;
	fma.rn.f32 	%f94, %f91, %f91, %f89;
	fma.rn.f32 	%f95, %f92, %f92, %f90;
	ld.global.f32 	%f96, [%rd55+8];
	ld.global.f32 	%f97, [%rd57+8];
	fma.rn.f32 	%f98, %f96, %f97, %f93;
	fma.rn.f32 	%f99, %f96, %f96, %f94;
	fma.rn.f32 	%f100, %f97, %f97, %f95;
	ld.global.f32 	%f101, [%rd55+12];
	ld.global.f32 	%f102, [%rd57+12];
	fma.rn.f32 	%f161, %f101, %f102, %f98;
	fma.rn.f32 	%f162, %f101, %f101, %f99;
	fma.rn.f32 	%f163, %f102, %f102, %f100;
	add.s64 	%rd108, %rd108, 4;
$L__BB0_14:
	and.b64  	%rd58, %rd35, 3;
	setp.eq.s64 	%p8, %rd58, 0;
	@%p8 bra 	$L__BB0_19;
	setp.eq.s64 	%p9, %rd58, 1;
	@%p9 bra 	$L__BB0_17;
	add.s64 	%rd59, %rd108, %rd18;
	add.s64 	%rd60, %rd108, %rd19;
	shl.b64 	%rd61, %rd59, 2;
	add.s64 	%rd62, %rd3, %rd61;
	ld.global.f32 	%f104, [%rd62];
	shl.b64 	%rd63, %rd60, 2;
	add.s64 	%rd64, %rd3, %rd63;
	ld.global.f32 	%f105, [%rd64];
	fma.rn.f32 	%f106, %f104, %f105, %f161;
	fma.rn.f32 	%f107, %f104, %f104, %f162;
	fma.rn.f32 	%f108, %f105, %f105, %f163;
	ld.global.f32 	%f109, [%rd62+4];
	ld.global.f32 	%f110, [%rd64+4];
	fma.rn.f32 	%f161, %f109, %f110, %f106;
	fma.rn.f32 	%f162, %f109, %f109, %f107;
	fma.rn.f32 	%f163, %f110, %f110, %f108;
	add.s64 	%rd108, %rd108, 2;
$L__BB0_17:
	setp.eq.s64 	%p10, %rd14, 0;
	@%p10 bra 	$L__BB0_19;
	add.s64 	%rd65, %rd108, %rd18;
	add.s64 	%rd66, %rd108, %rd19;
	shl.b64 	%rd67, %rd65, 2;
	add.s64 	%rd68, %rd3, %rd67;
	ld.global.f32 	%f111, [%rd68];
	shl.b64 	%rd69, %rd66, 2;
	add.s64 	%rd70, %rd3, %rd69;
	ld.global.f32 	%f112, [%rd70];
	fma.rn.f32 	%f161, %f111, %f112, %f161;
	fma.rn.f32 	%f162, %f111, %f111, %f162;
	fma.rn.f32 	%f163, %f112, %f112, %f163;
$L__BB0_19:
	sqrt.rn.f32 	%f113, %f162;
	sqrt.rn.f32 	%f114, %f163;
	mul.f32 	%f115, %f113, %f114;
	div.rn.f32 	%f164, %f161, %f115;
$L__BB0_20:
	add.f32 	%f120, %f164, 0f3F800000;
	mul.f32 	%f121, %f120, 0f3F000000;
	shl.b64 	%rd73, %rd16, 3;
	add.s64 	%rd74, %rd1, %rd73;
	mul.f32 	%f122, %f121, 0f477FFF00;
	mov.f32 	%f123, 0f3F000000;
	copysign.f32 	%f124, %f122, %f123;
	add.rz.f32 	%f125, %f122, %f124;
	cvt.rzi.f32.f32 	%f126, %f125;
	cvt.rzi.u32.f32 	%r7, %f126;
	cvt.u64.u32 	%rd75, %r7;
	shl.b64 	%rd76, %rd75, 48;
	and.b64  	%rd77, %rd17, 4294967295;
	or.b64  	%rd78, %rd76, %rd77;
	atom.global.max.u64 	%rd79, [%rd74], %rd78;
	shl.b64 	%rd80, %rd17, 3;
	add.s64 	%rd81, %rd1, %rd80;
	and.b64  	%rd82, %rd16, 4294967295;
	or.b64  	%rd83, %rd76, %rd82;
	atom.global.max.u64 	%rd84, [%rd81], %rd83;
	add.s64 	%rd102, %rd102, %rd7;
	setp.lt.u64 	%p13, %rd102, %rd34;
	@%p13 bra 	$L__BB0_7;
$L__BB0_21:
	ret;
$L__BB0_22:
	shl.b64 	%rd71, %rd16, 2;
	add.s64 	%rd72, %rd2, %rd71;
	ld.global.f32 	%f116, [%rd72];
	sub.f32 	%f117, %f116, %f1;
	div.rn.f32 	%f118, %f117, %f2;
	setp.lt.f32 	%p11, %f118, 0fBF400000;
	setp.ge.f32 	%p12, %f118, 0f3F400000;
	selp.f32 	%f119, 0f3F400000, %f118, %p12;
	selp.f32 	%f164, 0fBF400000, %f119, %p11;
	bra.uni 	$L__BB0_20;

}
	// .globl	argmax_cosine_kernel_bbox
.visible .entry argmax_cosine_kernel_bbox(
	.param .u64 argmax_cosine_kernel_bbox_param_0,
	.param .u64 argmax_cosine_kernel_bbox_param_1,
	.param .u64 argmax_cosine_kernel_bbox_param_2,
	.param .u64 .ptr .align 1 argmax_cosine_kernel_bbox_param_3,
	.param .u64 .ptr .align 1 argmax_cosine_kernel_bbox_param_4,
	.param .u64 .ptr .align 1 argmax_cosine_kernel_bbox_param_5,
	.param .u64 .ptr .align 1 argmax_cosine_kernel_bbox_param_6,
	.param .u64 .ptr .align 1 argmax_cosine_kernel_bbox_param_7,
	.param .u64 .ptr .align 1 argmax_cosine_kernel_bbox_param_8,
	.param .u64 .ptr .align 1 argmax_cosine_kernel_bbox_param_9,
	.param .u64 .ptr .align 1 argmax_cosine_kernel_bbox_param_10,
	.param .u64 .ptr .align 1 argmax_cosine_kernel_bbox_param_11,
	.param .u64 .ptr .align 1 argmax_cosine_kernel_bbox_param_12,
	.param .u64 .ptr .align 1 argmax_cosine_kernel_bbox_param_13,
	.param .u64 .ptr .align 1 argmax_cosine_kernel_bbox_param_14
)
{
	.reg .pred 	%p<22>;
	.reg .b32 	%r<9>;
	.reg .b32 	%f<246>;
	.reg .b64 	%rd<152>;

	ld.param.u64 	%rd41, [argmax_cosine_kernel_bbox_param_0];
	ld.param.u64 	%rd42, [argmax_cosine_kernel_bbox_param_1];
	ld.param.u64 	%rd43, [argmax_cosine_kernel_bbox_param_3];
	ld.param.u64 	%rd44, [argmax_cosine_kernel_bbox_param_4];
	ld.param.u64 	%rd45, [argmax_cosine_kernel_bbox_param_5];
	ld.param.u64 	%rd46, [argmax_cosine_kernel_bbox_param_6];
	ld.param.u64 	%rd47, [argmax_cosine_kernel_bbox_param_7];
	ld.param.u64 	%rd48, [argmax_cosine_kernel_bbox_param_8];
	ld.param.u64 	%rd49, [argmax_cosine_kernel_bbox_param_9];
	ld.param.u64 	%rd50, [argmax_cosine_kernel_bbox_param_10];
	ld.param.u64 	%rd51, [argmax_cosine_kernel_bbox_param_11];
	ld.param.u64 	%rd52, [argmax_cosine_kernel_bbox_param_12];
	ld.param.u64 	%rd53, [argmax_cosine_kernel_bbox_param_13];
	ld.param.u64 	%rd54, [argmax_cosine_kernel_bbox_param_14];
	cvta.to.global.u64 	%rd1, %rd46;
	cvta.to.global.u64 	%rd2, %rd43;
	cvta.to.global.u64 	%rd3, %rd50;
	cvta.to.global.u64 	%rd4, %rd52;
	cvta.to.global.u64 	%rd5, %rd54;
	cvta.to.global.u64 	%rd6, %rd51;
	cvta.to.global.u64 	%rd7, %rd53;
	cvta.to.global.u64 	%rd8, %rd45;
	cvta.to.global.u64 	%rd9, %rd44;
	cvta.to.global.u64 	%rd55, %rd49;
	cvta.to.global.u64 	%rd56, %rd48;
	cvta.to.global.u64 	%rd57, %rd47;
	mov.u32 	%r1, %ctaid.x;
	mov.u32 	%r2, %ntid.x;
	mov.u32 	%r3, %tid.x;
	mad.lo.s32 	%r4, %r1, %r2, %r3;
	cvt.u64.u32 	%rd144, %r4;
	mov.u32 	%r5, %nctaid.x;
	mul.lo.s32 	%r6, %r5, %r2;
	cvt.u64.u32 	%rd11, %r6;
	ld.global.f32 	%f1, [%rd57];
	ld.global.f32 	%f2, [%rd56];
	ld.global.f32 	%f3, [%rd55];
	setp.le.u64 	%p1, %rd41, %rd144;
	@%p1 bra 	$L__BB1_23;
	setp.ne.s64 	%p2, %rd42, 0;
	mov.f32 	%f53, 0f3F800000;
	sub.f32 	%f4, %f53, %f3;
	@%p2 bra 	$L__BB1_7;
	mov.f32 	%f171, 0f00000000;
	div.rn.f32 	%f5, %f171, 0f00000000;
$L__BB1_3:
	shl.b64 	%rd111, %rd144, 3;
	add.s64 	%rd112, %rd9, %rd111;
	ld.global.u64 	%rd13, [%rd112];
	add.s64 	%rd113, %rd8, %rd111;
	ld.global.u64 	%rd14, [%rd113];
	setp.eq.s64 	%p16, %rd13, %rd14;
	@%p16 bra 	$L__BB1_5;
	shl.b64 	%rd114, %rd13, 2;
	add.s64 	%rd115, %rd7, %rd114;
	ld.global.f32 	%f172, [%rd115];
	shl.b64 	%rd116, %rd14, 2;
	add.s64 	%rd117, %rd7, %rd116;
	ld.global.f32 	%f173, [%rd117];
	max.f32 	%f174, %f172, %f173;
	add.s64 	%rd118, %rd6, %rd114;
	ld.global.f32 	%f175, [%rd118];
	add.s64 	%rd119, %rd6, %rd116;
	ld.global.f32 	%f176, [%rd119];
	min.f32 	%f177, %f175, %f176;
	sub.f32 	%f178, %f174, %f177;
	add.s64 	%rd120, %rd5, %rd114;
	ld.global.f32 	%f179, [%rd120];
	add.s64 	%rd121, %rd5, %rd116;
	ld.global.f32 	%f180, [%rd121];
	max.f32 	%f181, %f179, %f180;
	add.s64 	%rd122, %rd4, %rd114;
	ld.global.f32 	%f182, [%rd122];
	add.s64 	%rd123, %rd4, %rd116;
	ld.global.f32 	%f183, [%rd123];
	min.f32 	%f184, %f182, %f183;
	sub.f32 	%f185, %f181, %f184;
	add.f32 	%f186, %f178, %f185;
	add.f32 	%f187, %f186, 0f40000000;
	add.s64 	%rd124, %rd3, %rd114;
	ld.global.f32 	%f188, [%rd124];
	add.s64 	%rd125, %rd3, %rd116;
	ld.global.f32 	%f189, [%rd125];
	add.f32 	%f190, %f188, %f189;
	mul.f32 	%f191, %f190, 0f40800000;
	mul.f32 	%f192, %f187, %f187;
	div.rn.f32 	%f219, %f191, %f192;
	mov.f32 	%f218, %f5;
	bra.uni 	$L__BB1_6;
$L__BB1_5:
	shl.b64 	%rd126, %rd13, 2;
	add.s64 	%rd127, %rd3, %rd126;
	ld.global.f32 	%f193, [%rd127];
	sub.f32 	%f194, %f193, %f1;
	div.rn.f32 	%f195, %f194, %f2;
	setp.lt.f32 	%p17, %f195, 0fBF400000;
	setp.gt.f32 	%p18, %f195, 0f3F400000;
	selp.f32 	%f196, 0f3F400000, %f195, %p18;
	selp.f32 	%f218, 0fBF400000, %f196, %p17;
	add.s64 	%rd128, %rd7, %rd126;
	ld.global.f32 	%f197, [%rd128];
	add.s64 	%rd129, %rd6, %rd126;
	ld.global.f32 	%f198, [%rd129];
	sub.f32 	%f199, %f197, %f198;
	add.s64 	%rd130, %rd5, %rd126;
	ld.global.f32 	%f200, [%rd130];
	add.f32 	%f201, %f199, %f200;
	add.s64 	%rd131, %rd4, %rd126;
	ld.global.f32 	%f202, [%rd131];
	sub.f32 	%f203, %f201, %f202;
	add.f32 	%f204, %f203, 0f40000000;
	mul.f32 	%f205, %f193, 0f40800000;
	mul.f32 	%f206, %f204, %f204;
	div.rn.f32 	%f219, %f205, %f206;
$L__BB1_6:
	setp.lt.f32 	%p19, %f219, 0f00000000;
	setp.gt.f32 	%p20, %f219, 0f3F800000;
	selp.f32 	%f207, 0f3F800000, %f219, %p20;
	selp.f32 	%f208, 0f00000000, %f207, %p19;
	mul.f32 	%f209, %f3, %f208;
	add.f32 	%f210, %f218, 0f3F800000;
	mul.f32 	%f211, %f4, %f210;
	fma.rn.f32 	%f212, %f211, 0f3F000000, %f209;
	shl.b64 	%rd132, %rd13, 3;
	add.s64 	%rd133, %rd1, %rd132;
	mul.f32 	%f213, %f212, 0f477FFF00;
	mov.f32 	%f214, 0f3F000000;
	copysign.f32 	%f215, %f213, %f214;
	add.rz.f32 	%f216, %f213, %f215;
	cvt.rzi.f32.f32 	%f217, %f216;
	cvt.rzi.u32.f32 	%r8, %f217;
	cvt.u64.u32 	%rd134, %r8;
	shl.b64 	%rd135, %rd134, 48;
	and.b64  	%rd136, %rd14, 4294967295;
	or.b64  	%rd137, %rd135, %rd136;
	atom.global.max.u64 	%rd138, [%rd133], %rd137;
	shl.b64 	%rd139, %rd14, 3;
	add.s64 	%rd140, %rd1, %rd139;
	and.b64  	%rd141, %rd13, 4294967295;
	or.b64  	%rd142, %rd135, %rd141;
	atom.global.max.u64 	%rd143, [%rd140], %rd142;
	add.s64 	%rd144, %rd144, %rd11;
	setp.lt.u64 	%p21, %rd144, %rd41;
	@%p21 bra 	$L__BB1_3;
	bra.uni 	$L__BB1_23;
$L__BB1_7:
	and.b64  	%rd16, %rd42, 7;
	add.s64 	%rd17, %rd16, -1;
	and.b64  	%rd18, %rd42, 3;
	and.b64  	%rd19, %rd42, -8;
	and.b64  	%rd20, %rd42, 1;
	shl.b64 	%rd21, %rd42, 2;
$L__BB1_8:
	shl.b64 	%rd58, %rd144, 3;
	add.s64 	%rd59, %rd9, %rd58;
	ld.global.u64 	%rd23, [%rd59];
	add.s64 	%rd60, %rd8, %rd58;
	ld.global.u64 	%rd24, [%rd60];
	setp.ne.s64 	%p3, %rd23, %rd24;
	@%p3 bra 	$L__BB1_10;
	shl.b64 	%rd93, %rd23, 2;
	add.s64 	%rd94, %rd3, %rd93;
	ld.global.f32 	%f146, [%rd94];
	sub.f32 	%f147, %f146, %f1;
	div.rn.f32 	%f148, %f147, %f2;
	setp.lt.f32 	%p11, %f148, 0fBF400000;
	setp.gt.f32 	%p12, %f148, 0f3F400000;
	selp.f32 	%f149, 0f3F400000, %f148, %p12;
	selp.f32 	%f244, 0fBF400000, %f149, %p11;
	add.s64 	%rd95, %rd7, %rd93;
	ld.global.f32 	%f150, [%rd95];
	add.s64 	%rd96, %rd6, %rd93;
	ld.global.f32 	%f151, [%rd96];
	sub.f32 	%f152, %f150, %f151;
	add.s64 	%rd97, %rd5, %rd93;
	ld.global.f32 	%f153, [%rd97];
	add.f32 	%f154, %f152, %f153;
	add.s64 	%rd98, %rd4, %rd93;
	ld.global.f32 	%f155, [%rd98];
	sub.f32 	%f156, %f154, %f155;
	add.f32 	%f157, %f156, 0f40000000;
	mul.f32 	%f158, %f146, 0f40800000;
	mul.f32 	%f159, %f157, %f157;
	div.rn.f32 	%f245, %f158, %f159;
	bra.uni 	$L__BB1_22;
$L__BB1_10:
	setp.lt.u64 	%p4, %rd42, 8;
	shl.b64 	%rd62, %rd23, 2;
	add.s64 	%rd63, %rd7, %rd62;
	ld.global.f32 	%f56, [%rd63];
	shl.b64 	%rd64, %rd24, 2;
	add.s64 	%rd65, %rd7, %rd64;
	ld.global.f32 	%f57, [%rd65];
	max.f32 	%f58, %f56, %f57;
	add.s64 	%rd66, %rd6, %rd62;
	ld.global.f32 	%f59, [%rd66];
	add.s64 	%rd67, %rd6, %rd64;
	ld.global.f32 	%f60, [%rd67];
	min.f32 	%f61, %f59, %f60;
	sub.f32 	%f62, %f58, %f61;
	add.s64 	%rd68, %rd5, %rd62;
	ld.global.f32 	%f63, [%rd68];
	add.s64 	%rd69, %rd5, %rd64;
	ld.global.f32 	%f64, [%rd69];
	max.f32 	%f65, %f63, %f64;
	add.s64 	%rd70, %rd4, %rd62;
	ld.global.f32 	%f66, [%rd70];
	add.s64 	%rd71, %rd4, %rd64;
	ld.global.f32 	%f67, [%rd71];
	min.f32 	%f68, %f66, %f67;
	sub.f32 	%f69, %f65, %f68;
	add.f32 	%f70, %f62, %f69;
	add.f32 	%f71, %f70, 0f40000000;
	add.s64 	%rd72, %rd3, %rd62;
	ld.global.f32 	%f72, [%rd72];
	add.s64 	%rd73, %rd3, %rd64;
	ld.global.f32 	%f73, [%rd73];
	add.f32 	%f74, %f72, %f73;
	mul.f32 	%f75, %f74, 0f40800000;
	mul.f32 	%f76, %f71, %f71;
	div.rn.f32 	%f245, %f75, %f76;
	mul.lo.s64 	%rd25, %rd23, %rd42;
	mul.lo.s64 	%rd26, %rd24, %rd42;
	mov.f32 	%f243, 0f00000000;
	mov.b64 	%rd150, 0;
	mov.f32 	%f242, %f243;
	mov.f32 	%f241, %f243;
	@%p4 bra 	$L__BB1_13;
	add.s64 	%rd74, %rd2, 16;
	mad.lo.s64 	%rd147, %rd21, %rd23, %rd74;
	mad.lo.s64 	%rd146, %rd21, %rd24, %rd74;
	mov.f32 	%f243, 0f00000000;
	mov.u64 	%rd148, %rd19;
$L__BB1_12:
	.pragma "nounroll";
	ld.global.f32 	%f78, [%rd147+-16];
	ld.global.f32 	%f79, [%rd146+-16];
	fma.rn.f32 	%f80, %f78, %f79, %f241;
	fma.rn.f32 	%f81, %f78, %f78, %f242;
	fma.rn.f32 	%f82, %f79, %f79, %f243;
	ld.global.f32 	%f83, [%rd147+-12];
	ld.global.f32 	%f84, [%rd146+-12];
	fma.rn.f32 	%f85, %f83, %f84, %f80;
	fma.rn.f32 	%f86, %f83, %f83, %f81;
	fma.rn.f32 	%f87, %f84, %f84, %f82;
	ld.global.f32 	%f88, [%rd147+-8];
	ld.global.f32 	%f89, [%rd146+-8];
	fma.rn.f32 	%f90, %f88, %f89, %f85;
	fma.rn.f32 	%f91, %f88, %f88, %f86;
	fma.rn.f32 	%f92, %f89, %f89, %f87;
	ld.global.f32 	%f93, [%rd147+-4];
	ld.global.f32 	%f94, [%rd146+-4];
	fma.rn.f32 	%f95, %f93, %f94, %f90;
	fma.rn.f32 	%f96, %f93, %f93, %f91;
	fma.rn.f32 	%f97, %f94, %f94, %f92;
	ld.global.f32 	%f98, [%rd147];
	ld.global.f32 	%f99, [%rd146];
	fma.rn.f32 	%f100, %f98, %f99, %f95;
	fma.rn.f32 	%f101, %f98, %f98, %f96;
	fma.rn.f32 	%f102, %f99, %f99, %f97;
	ld.global.f32 	%f103, [%rd147+4];
	ld.global.f32 	%f104, [%rd146+4];
	fma.rn.f32 	%f105, %f103, %f104, %f100;
	fma.rn.f32 	%f106, %f103, %f103, %f101;
	fma.rn.f32 	%f107, %f104, %f104, %f102;
	ld.global.f32 	%f108, [%rd147+8];
	ld.global.f32 	%f109, [%rd146+8];
	fma.rn.f32 	%f110, %f108, %f109, %f105;
	fma.rn.f32 	%f111, %f108, %f108, %f106;
	fma.rn.f32 	%f112, %f109, %f109, %f107;
	ld.global.f32 	%f113, [%rd147+12];
	ld.global.f32 	%f114, [%rd146+12];
	fma.rn.f32 	%f241, %f113, %f114, %f110;
	fma.rn.f32 	%f242, %f113, %f113, %f111;
	fma.rn.f32 	%f243, %f114, %f114, %f112;
	add.s64 	%rd148, %rd148, -8;
	add.s64 	%rd147, %rd147, 32;
	add.s64 	%rd146, %rd146, 32;
	setp.ne.s64 	%p5, %rd148, 0;
	mov.u64 	%rd150, %rd19;
	@%p5 bra 	$L__BB1_12;
$L__BB1_13:
	setp.eq.s64 	%p6, %rd16, 0;
	@%p6 bra 	$L__BB1_21;
	setp.lt.u64 	%p7, %rd17, 3;
	@%p7 bra 	$L__BB1_16;
	add.s64 	%rd75, %rd150, %rd25;
	add.s64 	%rd76, %rd150, %rd26;
	shl.b64 	%rd77, %rd75, 2;
	add.s64 	%rd78, %rd2, %rd77;
	ld.global.f32 	%f116, [%rd78];
	shl.b64 	%rd79, %rd76, 2;
	add.s64 	%rd80, %rd2, %rd79;
	ld.global.f32 	%f117, [%rd80];
	fma.rn.f32 	%f118, %f116, %f117, %f241;
	fma.rn.f32 	%f119, %f116, %f116, %f242;
	fma.rn.f32 	%f120, %f117, %f117, %f243;
	ld.global.f32 	%f121, [%rd78+4];
	ld.global.f32 	%f122, [%rd80+4];
	fma.rn.f32 	%f123, %f121, %f122, %f118;
	fma.rn.f32 	%f124, %f121, %f121, %f119;
	fma.rn.f32 	%f125, %f122, %f122, %f120;
	ld.global.f32 	%f126, [%rd78+8];
	ld.global.f32 	%f127, [%rd80+8];
	fma.rn.f32 	%f128, %f126, %f127, %f123;
	fma.rn.f32 	%f129, %f126, %f126, %f124;
	fma.rn.f32 	%f130, %f127, %f127, %f125;
	ld.global.f32 	%f131, [%rd78+12];
	ld.global.f32 	%f132, [%rd80+12];
	fma.rn.f32 	%f241, %f131, %f132, %f128;
	fma.rn.f32 	%f242, %f131, %f131, %f129;
	fma.rn.f32 	%f243, %f132, %f132, %f130;
	add.s64 	%rd150, %rd150, 4;
$L__BB1_16:
	setp.eq.s64 	%p8, %rd18, 0;
	@%p8 bra 	$L__BB1_21;
	setp.eq.s64 	%p9, %rd18, 1;
	@%p9 bra 	$L__BB1_19;
	add.s64 	%rd81, %rd150, %rd25;
	add.s64 	%rd82, %rd150, %rd26;
	shl.b64 	%rd83, %rd81, 2;
	add.s64 	%rd84, %rd2, %rd83;
	ld.global.f32 	%f134, [%rd84];
	shl.b64 	%rd85, %rd82, 2;
	add.s64 	%rd86, %rd2, %rd85;
	ld.global.f32 	%f135, [%rd86];
	fma.rn.f32 	%f136, %f134, %f135, %f241;
	fma.rn.f32 	%f137, %f134, %f134, %f242;
	fma.rn.f32 	%f138, %f135, %f135, %f243;
	ld.global.f32 	%f139, [%rd84+4];
	ld.global.f32 	%f140, [%rd86+4];
	fma.rn.f32 	%f241, %f139, %f140, %f136;
	fma.rn.f32 	%f242, %f139, %f139, %f137;
	fma.rn.f32 	%f243, %f140, %f140, %f138;
	add.s64 	%rd150, %rd150, 2;
$L__BB1_19:
	setp.eq.s64 	%p10, %rd20, 0;
	@%p10 bra 	$L__BB1_21;
	add.s64 	%rd87, %rd150, %rd25;
	add.s64 	%rd88, %rd150, %rd26;
	shl.b64 	%rd89, %rd87, 2;
	add.s64 	%rd90, %rd2, %rd89;
	ld.global.f32 	%f141, [%rd90];
	shl.b64 	%rd91, %rd88, 2;
	add.s64 	%rd92, %rd2, %rd91;
	ld.global.f32 	%f142, [%rd92];
	fma.rn.f32 	%f241, %f141, %f142, %f241;
	fma.rn.f32 	%f242, %f141, %f141, %f242;
	fma.rn.f32 	%f243, %f142, %f142, %f243;
$L__BB1_21:
	sqrt.rn.f32 	%f143, %f242;
	sqrt.rn.f32 	%f144, %f243;
	mul.f32 	%f145, %f143, %f144;
	div.rn.f32 	%f244, %f241, %f145;
$L__BB1_22:
	setp.lt.f32 	%p13, %f245, 0f00000000;
	setp.gt.f32 	%p14, %f245, 0f3F800000;
	selp.f32 	%f160, 0f3F800000, %f245, %p14;
	selp.f32 	%f161, 0f00000000, %f160, %p13;
	mul.f32 	%f162, %f3, %f161;
	add.f32 	%f163, %f244, 0f3F800000;
	mul.f32 	%f164, %f4, %f163;
	fma.rn.f32 	%f165, %f164, 0f3F000000, %f162;
	shl.b64 	%rd99, %rd23, 3;
	add.s64 	%rd100, %rd1, %rd99;
	mul.f32 	%f166, %f165, 0f477FFF00;
	mov.f32 	%f167, 0f3F000000;
	copysign.f32 	%f168, %f166, %f167;
	add.rz.f32 	%f169, %f166, %f168;
	cvt.rzi.f32.f32 	%f170, %f169;
	cvt.rzi.u32.f32 	%r7, %f170;
	cvt.u64.u32 	%rd101, %r7;
	shl.b64 	%rd102, %rd101, 48;
	and.b64  	%rd103, %rd24, 4294967295;
	or.b64  	%rd104, %rd102, %rd103;
	atom.global.max.u64 	%rd105, [%rd100], %rd104;
	shl.b64 	%rd106, %rd24, 3;
	add.s64 	%rd107, %rd1, %rd106;
	and.b64  	%rd108, %rd23, 4294967295;
	or.b64  	%rd109, %rd102, %rd108;
	atom.global.max.u64 	%rd110, [%rd107], %rd109;
	add.s64 	%rd144, %rd144, %rd11;
	setp.lt.u64 	%p15, %rd144, %rd41;
	@%p15 bra 	$L__BB1_8;
$L__BB1_23:
	ret;

}


// ===== COMPILED SASS (sm_100) =====

	.target	sm_100

	.elftype	@"ET_EXEC"


//--------------------- .note.nv.tkinfo           --------------------------
	.section	.note.nv.tkinfo,"",@"SHT_NOTE"
	.sectionflags	@"SHF_NOTE_NV_TKINFO"
	.tkinfo
        /*0018*/ 	.word	0x00000002
        /*0030*/ 	.string	""
        /*0030*/ 	.string	"ptxas"
        /*0030*/ 	.string	"Cuda compilation tools, release 13.0, V13.0.88"
        /*0030*/ 	.string	"Build cuda_13.0.r13.0/compiler.36424714_0"
        /*0030*/ 	.string	"-arch sm_100 -m 64 "



//--------------------- .note.nv.cuinfo           --------------------------
	.section	.note.nv.cuinfo,"",@"SHT_NOTE"
	.sectionflags	@"SHF_NOTE_NV_CUINFO"
        /*0018*/ 	.short	0x0002
        /*001a*/ 	.short	0x0064
        /*001c*/ 	.short	0x0082
	.zero		2


//--------------------- .nv.info                  --------------------------
	.section	.nv.info,"",@"SHT_CUDA_INFO"
	.align	4


	//----- nvinfo : EIATTR_REGCOUNT
	.align		4
        /*0000*/ 	.byte	0x04, 0x2f
        /*0002*/ 	.short	(.L_1 - .L_0)
	.align		4
.L_0:
        /*0004*/ 	.word	index@(argmax_cosine_kernel)
        /*0008*/ 	.word	0x00000020


	//----- nvinfo : EIATTR_FRAME_SIZE
	.align		4
.L_1:
        /*000c*/ 	.byte	0x04, 0x11
        /*000e*/ 	.short	(.L_3 - .L_2)
	.align		4
.L_2:
        /*0010*/ 	.word	index@($__internal_3_$__cuda_sm3x_div_rn_noftz_f32_slowpath)
        /*0014*/ 	.word	0x00000000


	//----- nvinfo : EIATTR_FRAME_SIZE
	.align		4
.L_3:
        /*0018*/ 	.byte	0x04, 0x11
        /*001a*/ 	.short	(.L_5 - .L_4)
	.align		4
.L_4:
        /*001c*/ 	.word	index@($__internal_2_$__cuda_sm20_sqrt_rn_f32_slowpath)
        /*0020*/ 	.word	0x00000000


	//----- nvinfo : EIATTR_FRAME_SIZE
	.align		4
.L_5:
        /*0024*/ 	.byte	0x04, 0x11
        /*0026*/ 	.short	(.L_7 - .L_6)
	.align		4
.L_6:
        /*0028*/ 	.word	index@(argmax_cosine_kernel)
        /*002c*/ 	.word	0x00000000


	//----- nvinfo : EIATTR_REGCOUNT
	.align		4
.L_7:
        /*0030*/ 	.byte	0x04, 0x2f
        /*0032*/ 	.short	(.L_9 - .L_8)
	.align		4
.L_8:
        /*0034*/ 	.word	index@(argmax_cosine_kernel_bbox)
        /*0038*/ 	.word	0x00000020


	//----- nvinfo : EIATTR_FRAME_SIZE
	.align		4
.L_9:
        /*003c*/ 	.byte	0x04, 0x11
        /*003e*/ 	.short	(.L_11 - .L_10)
	.align		4
.L_10:
        /*0040*/ 	.word	index@($__internal_1_$__cuda_sm3x_div_rn_noftz_f32_slowpath)
        /*0044*/ 	.word	0x00000000


	//----- nvinfo : EIATTR_FRAME_SIZE
	.align		4
.L_11:
        /*0048*/ 	.byte	0x04, 0x11
        /*004a*/ 	.short	(.L_13 - .L_12)
	.align		4
.L_12:
        /*004c*/ 	.word	index@($__internal_0_$__cuda_sm20_sqrt_rn_f32_slowpath)
        /*0050*/ 	.word	0x00000000


	//----- nvinfo : EIATTR_FRAME_SIZE
	.align		4
.L_13:
        /*0054*/ 	.byte	0x04, 0x11
        /*0056*/ 	.short	(.L_15 - .L_14)
	.align		4
.L_14:
        /*0058*/ 	.word	index@(argmax_cosine_kernel_bbox)
        /*005c*/ 	.word	0x00000000


	//----- nvinfo : EIATTR_MIN_STACK_SIZE
	.align		4
.L_15:
        /*0060*/ 	.byte	0x04, 0x12
        /*0062*/ 	.short	(.L_17 - .L_16)
	.align		4
.L_16:
        /*0064*/ 	.word	index@(argmax_cosine_kernel_bbox)
        /*0068*/ 	.word	0x00000000


	//----- nvinfo : EIATTR_MIN_STACK_SIZE
	.align		4
.L_17:
        /*006c*/ 	.byte	0x04, 0x12
        /*006e*/ 	.short	(.L_19 - .L_18)
	.align		4
.L_18:
        /*0070*/ 	.word	index@(argmax_cosine_kernel)
        /*0074*/ 	.word	0x00000000
.L_19:


//--------------------- .nv.compat                --------------------------
	.section	.nv.compat,"",@"SHT_CUDA_COMPAT_INFO"
	.align	4
        /*0000*/ 	.byte	0x02, 0x09, 0x00, 0x00, 0x02, 0x02, 0x01, 0x00, 0x02, 0x05, 0x05, 0x00, 0x03, 0x07, 0x01, 0x01
        /*0010*/ 	.byte	0x02, 0x03, 0x00, 0x00, 0x02, 0x06, 0x01, 0x00, 0x04, 0x0b, 0x08, 0x00, 0x01, 0x00, 0x00, 0x00
        /*0020*/ 	.byte	0x00, 0x00, 0x00, 0x00


//--------------------- .nv.info.argmax_cosine_kernel_bbox --------------------------
	.section	.nv.info.argmax_cosine_kernel_bbox,"",@"SHT_CUDA_INFO"
	.sectionflags	@""
	.align	4


	//----- nvinfo : EIATTR_CUDA_API_VERSION
	.align		4
        /*0000*/ 	.byte	0x04, 0x37
        /*0002*/ 	.short	(.L_21 - .L_20)
.L_20:
        /*0004*/ 	.word	0x00000082


	//----- nvinfo : EIATTR_KPARAM_INFO
	.align		4
.L_21:
        /*0008*/ 	.byte	0x04, 0x17
        /*000a*/ 	.short	(.L_23 - .L_22)
.L_22:
        /*000c*/ 	.word	0x00000000
        /*0010*/ 	.short	0x000e
        /*0012*/ 	.short	0x0070
        /*0014*/ 	.byte	0x00, 0xf5, 0x21, 0x00


	//----- nvinfo : EIATTR_KPARAM_INFO
	.align		4
.L_23:
        /*0018*/ 	.byte	0x04, 0x17
        /*001a*/ 	.short	(.L_25 - .L_24)
.L_24:
        /*001c*/ 	.word	0x00000000
        /*0020*/ 	.short	0x000d
        /*0022*/ 	.short	0x0068
        /*0024*/ 	.byte	0x00, 0xf5, 0x21, 0x00


	//----- nvinfo : EIATTR_KPARAM_INFO
	.align		4
.L_25:
        /*0028*/ 	.byte	0x04, 0x17
        /*002a*/ 	.short	(.L_27 - .L_26)
.L_26:
        /*002c*/ 	.word	0x00000000
        /*0030*/ 	.short	0x000c
        /*0032*/ 	.short	0x0060
        /*0034*/ 	.byte	0x00, 0xf5, 0x21, 0x00


	//----- nvinfo : EIATTR_KPARAM_INFO
	.align		4
.L_27:
        /*0038*/ 	.byte	0x04, 0x17
        /*003a*/ 	.short	(.L_29 - .L_28)
.L_28:
        /*003c*/ 	.word	0x00000000
        /*0040*/ 	.short	0x000b
        /*0042*/ 	.short	0x0058
        /*0044*/ 	.byte	0x00, 0xf5, 0x21, 0x00


	//----- nvinfo : EIATTR_KPARAM_INFO
	.align		4
.L_29:
        /*0048*/ 	.byte	0x04, 0x17
        /*004a*/ 	.short	(.L_31 - .L_30)
.L_30:
        /*004c*/ 	.word	0x00000000
        /*0050*/ 	.short	0x000a
        /*0052*/ 	.short	0x0050
        /*0054*/ 	.byte	0x00, 0xf5, 0x21, 0x00


	//----- nvinfo : EIATTR_KPARAM_INFO
	.align		4
.L_31:
        /*0058*/ 	.byte	0x04, 0x17
        /*005a*/ 	.short	(.L_33 - .L_32)
.L_32:
        /*005c*/ 	.word	0x00000000
        /*0060*/ 	.short	0x0009
        /*0062*/ 	.short	0x0048
        /*0064*/ 	.byte	0x00, 0xf5, 0x21, 0x00


	//----- nvinfo : EIATTR_KPARAM_INFO
	.align		4
.L_33:
        /*0068*/ 	.byte	0x04, 0x17
        /*006a*/ 	.short	(.L_35 - .L_34)
.L_34:
        /*006c*/ 	.word	0x00000000
        /*0070*/ 	.short	0x0008
        /*0072*/ 	.short	0x0040
        /*0074*/ 	.byte	0x00, 0xf5, 0x21, 0x00


	//----- nvinfo : EIATTR_KPARAM_INFO
	.align		4
.L_35:
        /*0078*/ 	.byte	0x04, 0x17
        /*007a*/ 	.short	(.L_37 - .L_36)
.L_36:
        /*007c*/ 	.word	0x00000000
        /*0080*/ 	.short	0x0007
        /*0082*/ 	.short	0x0038
        /*0084*/ 	.byte	0x00, 0xf5, 0x21, 0x00


	//----- nvinfo : EIATTR_KPARAM_INFO
	.align		4
.L_37:
        /*0088*/ 	.byte	0x04, 0x17
        /*008a*/ 	.short	(.L_39 - .L_38)
.L_38:
        /*008c*/ 	.word	0x00000000
        /*0090*/ 	.short	0x0006
        /*0092*/ 	.short	0x0030
        /*0094*/ 	.byte	0x00, 0xf5, 0x21, 0x00


	//----- nvinfo : EIATTR_KPARAM_INFO
	.align		4
.L_39:
        /*0098*/ 	.byte	0x04, 0x17
        /*009a*/ 	.short	(.L_41 - .L_40)
.L_40:
        /*009c*/ 	.word	0x00000000
        /*00a0*/ 	.short	0x0005
        /*00a2*/ 	.short	0x0028
        /*00a4*/ 	.byte	0x00, 0xf5, 0x21, 0x00


	//----- nvinfo : EIATTR_KPARAM_INFO
	.align		4
.L_41:
        /*00a8*/ 	.byte	0x04, 0x17
        /*00aa*/ 	.short	(.L_43 - .L_42)
.L_42:
        /*00ac*/ 	.word	0x00000000
        /*00b0*/ 	.short	0x0004
        /*00b2*/ 	.short	0x0020
        /*00b4*/ 	.byte	0x00, 0xf5, 0x21, 0x00


	//----- nvinfo : EIATTR_KPARAM_INFO
	.align		4
.L_43:
        /*00b8*/ 	.byte	0x04, 0x17
        /*00ba*/ 	.short	(.L_45 - .L_44)
.L_44:
        /*00bc*/ 	.word	0x00000000
        /*00c0*/ 	.short	0x0003
        /*00c2*/ 	.short	0x0018
        /*00c4*/ 	.byte	0x00, 0xf5, 0x21, 0x00


	//----- nvinfo : EIATTR_KPARAM_INFO
	.align		4
.L_45:
        /*00c8*/ 	.byte	0x04, 0x17
        /*00ca*/ 	.short	(.L_47 - .L_46)
.L_46:
        /*00cc*/ 	.word	0x00000000
        /*00d0*/ 	.short	0x0002
        /*00d2*/ 	.short	0x0010
        /*00d4*/ 	.byte	0x00, 0xf0, 0x21, 0x00


	//----- nvinfo : EIATTR_KPARAM_INFO
	.align		4
.L_47:
        /*00d8*/ 	.byte	0x04, 0x17
        /*00da*/ 	.short	(.L_49 - .L_48)
.L_48:
        /*00dc*/ 	.word	0x00000000
        /*00e0*/ 	.short	0x0001
        /*00e2*/ 	.short	0x0008
        /*00e4*/ 	.byte	0x00, 0xf0, 0x21, 0x00


	//----- nvinfo : EIATTR_KPARAM_INFO
	.align		4
.L_49:
        /*00e8*/ 	.byte	0x04, 0x17
        /*00ea*/ 	.short	(.L_51 - .L_50)
.L_50:
        /*00ec*/ 	.word	0x00000000
        /*00f0*/ 	.short	0x0000
        /*00f2*/ 	.short	0x0000
        /*00f4*/ 	.byte	0x00, 0xf0, 0x21, 0x00


	//----- nvinfo : EIATTR_SPARSE_MMA_MASK
	.align		4
.L_51:
        /*00f8*/ 	.byte	0x03, 0x50
        /*00fa*/ 	.short	0x0000


	//----- nvinfo : EIATTR_MAXREG_COUNT
	.align		4
        /*00fc*/ 	.byte	0x03, 0x1b
        /*00fe*/ 	.short	0x00ff


	//----- nvinfo : EIATTR_MERCURY_ISA_VERSION
	.align		4
        /*0100*/ 	.byte	0x03, 0x5f
        /*0102*/ 	.short	0x0101


	//----- nvinfo : EIATTR_VRC_CTA_INIT_COUNT
	.align		4
        /*0104*/ 	.byte	0x02, 0x4a
	.zero		1
	.zero		1


	//----- nvinfo : EIATTR_EXIT_INSTR_OFFSETS
	.align		4
        /*0108*/ 	.byte	0x04, 0x1c
        /*010a*/ 	.short	(.L_53 - .L_52)


	//   ....[0]....
.L_52:
        /*010c*/ 	.word	0x000000a0


	//   ....[1]....
        /*0110*/ 	.word	0x00000c80


	//   ....[2]....
        /*0114*/ 	.word	0x00002540


	//----- nvinfo : EIATTR_CRS_STACK_SIZE
	.align		4
.L_53:
        /*0118*/ 	.byte	0x04, 0x1e
        /*011a*/ 	.short	(.L_55 - .L_54)
.L_54:
        /*011c*/ 	.word	0x00000000


	//----- nvinfo : EIATTR_CBANK_PARAM_SIZE
	.align		4
.L_55:
        /*0120*/ 	.byte	0x03, 0x19
        /*0122*/ 	.short	0x0078


	//----- nvinfo : EIATTR_PARAM_CBANK
	.align		4
        /*0124*/ 	.byte	0x04, 0x0a
        /*0126*/ 	.short	(.L_57 - .L_56)
	.align		4
.L_56:
        /*0128*/ 	.word	index@(.nv.constant0.argmax_cosine_kernel_bbox)
        /*012c*/ 	.short	0x0380
        /*012e*/ 	.short	0x0078


	//----- nvinfo : EIATTR_SW_WAR
	.align		4
.L_57:
        /*0130*/ 	.byte	0x04, 0x36
        /*0132*/ 	.short	(.L_59 - .L_58)
.L_58:
        /*0134*/ 	.word	0x00000008
.L_59:


//--------------------- .nv.info.argmax_cosine_kernel --------------------------
	.section	.nv.info.argmax_cosine_kernel,"",@"SHT_CUDA_INFO"
	.sectionflags	@""
	.align	4


	//----- nvinfo : EIATTR_CUDA_API_VERSION
	.align		4
        /*0000*/ 	.byte	0x04, 0x37
        /*0002*/ 	.short	(.L_61 - .L_60)
.L_60:
        /*0004*/ 	.word	0x00000082


	//----- nvinfo : EIATTR_KPARAM_INFO
	.align		4
.L_61:
        /*0008*/ 	.byte	0x04, 0x17
        /*000a*/ 	.short	(.L_63 - .L_62)
.L_62:
        /*000c*/ 	.word	0x00000000
        /*0010*/ 	.short	0x0009
        /*0012*/ 	.short	0x0048
        /*0014*/ 	.byte	0x00, 0xf5, 0x21, 0x00


	//----- nvinfo : EIATTR_KPARAM_INFO
	.align		4
.L_63:
        /*0018*/ 	.byte	0x04, 0x17
        /*001a*/ 	.short	(.L_65 - .L_64)
.L_64:
        /*001c*/ 	.word	0x00000000
        /*0020*/ 	.short	0x0008
        /*0022*/ 	.short	0x0040
        /*0024*/ 	.byte	0x00, 0xf5, 0x21, 0x00


	//----- nvinfo : EIATTR_KPARAM_INFO
	.align		4
.L_65:
        /*0028*/ 	.byte	0x04, 0x17
        /*002a*/ 	.short	(.L_67 - .L_66)
.L_66:
        /*002c*/ 	.word	0x00000000
        /*0030*/ 	.short	0x0007
        /*0032*/ 	.short	0x0038
        /*0034*/ 	.byte	0x00, 0xf5, 0x21, 0x00


	//----- nvinfo : EIATTR_KPARAM_INFO
	.align		4
.L_67:
        /*0038*/ 	.byte	0x04, 0x17
        /*003a*/ 	.short	(.L_69 - .L_68)
.L_68:
        /*003c*/ 	.word	0x00000000
        /*0040*/ 	.short	0x0006
        /*0042*/ 	.short	0x0030
        /*0044*/ 	.byte	0x00, 0xf5, 0x21, 0x00


	//----- nvinfo : EIATTR_KPARAM_INFO
	.align		4
.L_69:
        /*0048*/ 	.byte	0x04, 0x17
        /*004a*/ 	.short	(.L_71 - .L_70)
.L_70:
        /*004c*/ 	.word	0x00000000
        /*0050*/ 	.short	0x0005
        /*0052*/ 	.short	0x0028
        /*0054*/ 	.byte	0x00, 0xf5, 0x21, 0x00


	//----- nvinfo : EIATTR_KPARAM_INFO
	.align		4
.L_71:
        /*0058*/ 	.byte	0x04, 0x17
        /*005a*/ 	.short	(.L_73 - .L_72)
.L_72:
        /*005c*/ 	.word	0x00000000
        /*0060*/ 	.short	0x0004
        /*0062*/ 	.short	0x0020
        /*0064*/ 	.byte	0x00, 0xf5, 0x21, 0x00


	//----- nvinfo : EIATTR_KPARAM_INFO
	.align		4
.L_73:
        /*0068*/ 	.byte	0x04, 0x17
        /*006a*/ 	.short	(.L_75 - .L_74)
.L_74:
        /*006c*/ 	.word	0x00000000
        /*0070*/ 	.short	0x0003
        /*0072*/ 	.short	0x0018
        /*0074*/ 	.byte	0x00, 0xf5, 0x21, 0x00


	//----- nvinfo : EIATTR_KPARAM_INFO
	.align		4
.L_75:
        /*0078*/ 	.byte	0x04, 0x17
        /*007a*/ 	.short	(.L_77 - .L_76)
.L_76:
        /*007c*/ 	.word	0x00000000
        /*0080*/ 	.short	0x0002
        /*0082*/ 	.short	0x0010
        /*0084*/ 	.byte	0x00, 0xf0, 0x21, 0x00


	//----- nvinfo : EIATTR_KPARAM_INFO
	.align		4
.L_77:
        /*0088*/ 	.byte	0x04, 0x17
        /*008a*/ 	.short	(.L_79 - .L_78)
.L_78:
        /*008c*/ 	.word	0x00000000
        /*0090*/ 	.short	0x0001
        /*0092*/ 	.short	0x0008
        /*0094*/ 	.byte	0x00, 0xf0, 0x21, 0x00


	//----- nvinfo : EIATTR_KPARAM_INFO
	.align		4
.L_79:
        /*0098*/ 	.byte	0x04, 0x17
        /*009a*/ 	.short	(.L_81 - .L_80)
.L_80:
        /*009c*/ 	.word	0x00000000
        /*00a0*/ 	.short	0x0000
        /*00a2*/ 	.short	0x0000
        /*00a4*/ 	.byte	0x00, 0xf0, 0x21, 0x00


	//----- nvinfo : EIATTR_SPARSE_MMA_MASK
	.align		4
.L_81:
        /*00a8*/ 	.byte	0x03, 0x50
        /*00aa*/ 	.short	0x0000


	//----- nvinfo : EIATTR_MAXREG_COUNT
	.align		4
        /*00ac*/ 	.byte	0x03, 0x1b
        /*00ae*/ 	.short	0x00ff


	//----- nvinfo : EIATTR_MERCURY_ISA_VERSION
	.align		4
        /*00b0*/ 	.byte	0x03, 0x5f
        /*00b2*/ 	.short	0x0101


	//----- nvinfo : EIATTR_VRC_CTA_INIT_COUNT
	.align		4
        /*00b4*/ 	.byte	0x02, 0x4a
	.zero		1
	.zero		1


	//----- nvinfo : EIATTR_EXIT_INSTR_OFFSETS
	.align		4
        /*00b8*/ 	.byte	0x04, 0x1c
        /*00ba*/ 	.short	(.L_83 - .L_82)


	//   ....[0]....
.L_82:
        /*00bc*/ 	.word	0x000000a0


	//   ....[1]....
        /*00c0*/ 	.word	0x00000610


	//   ....[2]....
        /*00c4*/ 	.word	0x00001830


	//----- nvinfo : EIATTR_CRS_STACK_SIZE
	.align		4
.L_83:
        /*00c8*/ 	.byte	0x04, 0x1e
        /*00ca*/ 	.short	(.L_85 - .L_84)
.L_84:
        /*00cc*/ 	.word	0x00000000


	//----- nvinfo : EIATTR_CBANK_PARAM_SIZE
	.align		4
.L_85:
        /*00d0*/ 	.byte	0x03, 0x19
        /*00d2*/ 	.short	0x0050


	//----- nvinfo : EIATTR_PARAM_CBANK
	.align		4
        /*00d4*/ 	.byte	0x04, 0x0a
        /*00d6*/ 	.short	(.L_87 - .L_86)
	.align		4
.L_86:
        /*00d8*/ 	.word	index@(.nv.constant0.argmax_cosine_kernel)
        /*00dc*/ 	.short	0x0380
        /*00de*/ 	.short	0x0050


	//----- nvinfo : EIATTR_SW_WAR
	.align		4
.L_87:
        /*00e0*/ 	.byte	0x04, 0x36
        /*00e2*/ 	.short	(.L_89 - .L_88)
.L_88:
        /*00e4*/ 	.word	0x00000008
.L_89:


//--------------------- .nv.callgraph             --------------------------
	.section	.nv.callgraph,"",@"SHT_CUDA_CALLGRAPH"
	.align	4
	.sectionentsize	8
	.align		4
        /*0000*/ 	.word	0x00000000
	.align		4
        /*0004*/ 	.word	0xffffffff
	.align		4
        /*0008*/ 	.word	0x00000000
	.align		4
        /*000c*/ 	.word	0xfffffffe
	.align		4
        /*0010*/ 	.word	0x00000000
	.align		4
        /*0014*/ 	.word	0xfffffffd
	.align		4
        /*0018*/ 	.word	0x00000000
	.align		4
        /*001c*/ 	.word	0xfffffffc


//--------------------- .text.argmax_cosine_kernel_bbox --------------------------
	.section	.text.argmax_cosine_kernel_bbox,"ax",@progbits
	.align	128
        .global         argmax_cosine_kernel_bbox
        .type           argmax_cosine_kernel_bbox,@function
        .size           argmax_cosine_kernel_bbox,(.L_x_88 - argmax_cosine_kernel_bbox)
        .other          argmax_cosine_kernel_bbox,@"STO_CUDA_ENTRY STV_DEFAULT"
argmax_cosine_kernel_bbox:
.text.argmax_cosine_kernel_bbox:
[----:B------:R-:W-:Y:S01]  /*0000*/  LDC R1, c[0x0][0x37c] ;  /* 0x0000df00ff017b82 */ /* 0x000fe20000000800 */
[----:B------:R-:W0:Y:S07]  /*0010*/  S2R R9, SR_TID.X ;  /* 0x0000000000097919 */ /* 0x000e2e0000002100 */
[----:B------:R-:W0:Y:S01]  /*0020*/  S2UR UR4, SR_CTAID.X ;  /* 0x00000000000479c3 */ /* 0x000e220000002500 */
[----:B------:R-:W1:Y:S07]  /*0030*/  LDCU.64 UR6, c[0x0][0x380] ;  /* 0x00007000ff0677ac */ /* 0x000e6e0008000a00 */
[----:B------:R-:W0:Y:S01]  /*0040*/  LDC R4, c[0x0][0x360] ;  /* 0x0000d800ff047b82 */ /* 0x000e220000000800 */
[----:B------:R-:W2:Y:S01]  /*0050*/  LDCU UR5, c[0x0][0x370] ;  /* 0x00006e00ff0577ac */ /* 0x000ea20008000800 */
[----:B0-----:R-:W-:-:S02]  /*0060*/  IMAD R9, R4, UR4, R9 ;  /* 0x0000000404097c24 */ /* 0x001fc4000f8e0209 */
[----:B--2---:R-:W-:-:S03]  /*0070*/  IMAD R4, R4, UR5, RZ ;  /* 0x0000000504047c24 */ /* 0x004fc6000f8e02ff */
[----:B-1----:R-:W-:-:S04]  /*0080*/  ISETP.GE.U32.AND P0, PT, R9, UR6, PT ;  /* 0x0000000609007c0c */ /* 0x002fc8000bf06070 */
[----:B------:R-:W-:-:S13]  /*0090*/  ISETP.GE.U32.AND.EX P0, PT, RZ, UR7, PT, P0 ;  /* 0x00000007ff007c0c */ /* 0x000fda000bf06100 */
[----:B------:R-:W-:Y:S05]  /*00a0*/  @P0 EXIT ;  /* 0x000000000000094d */ /* 0x000fea0003800000 */
[----:B------:R-:W0:Y:S01]  /*00b0*/  LDC.64 R14, c[0x0][0x3c8] ;  /* 0x0000f200ff0e7b82 */ /* 0x000e220000000a00 */
[----:B------:R-:W0:Y:S01]  /*00c0*/  LDCU.64 UR10, c[0x0][0x358] ;  /* 0x00006b00ff0a77ac */ /* 0x000e220008000a00 */
[----:B------:R-:W1:Y:S06]  /*00d0*/  LDCU.64 UR6, c[0x0][0x388] ;  /* 0x00007100ff0677ac */ /* 0x000e6c0008000a00 */
[----:B------:R-:W2:Y:S08]  /*00e0*/  LDC.64 R2, c[0x0][0x3b8] ;  /* 0x0000ee00ff027b82 */ /* 0x000eb00000000a00 */
[----:B------:R-:W3:Y:S01]  /*00f0*/  LDC.64 R12, c[0x0][0x3c0] ;  /* 0x0000f000ff0c7b82 */ /* 0x000ee20000000a00 */
[----:B0-----:R-:W4:Y:S04]  /*0100*/  LDG.E R5, desc[UR10][R14.64] ;  /* 0x0000000a0e057981 */ /* 0x001f28000c1e1900 */
[----:B--2---:R0:W5:Y:S04]  /*0110*/  LDG.E R6, desc[UR10][R2.64] ;  /* 0x0000000a02067981 */ /* 0x004168000c1e1900 */
[----:B---3--:R0:W5:Y:S01]  /*0120*/  LDG.E R7, desc[UR10][R12.64] ;  /* 0x0000000a0c077981 */ /* 0x008162000c1e1900 */
[----:B-1----:R-:W-:Y:S01]  /*0130*/  UISETP.NE.U32.AND UP0, UPT, UR6, URZ, UPT ;  /* 0x000000ff0600728c */ /* 0x002fe2000bf05070 */
[----:B------:R-:W-:-:S03]  /*0140*/  IMAD.MOV.U32 R8, RZ, RZ, RZ ;  /* 0x000000ffff087224 */ /* 0x000fc600078e00ff */
[----:B------:R-:W-:Y:S01]  /*0150*/  UISETP.NE.AND.EX UP0, UPT, UR7, URZ, UPT, UP0 ;  /* 0x000000ff0700728c */ /* 0x000fe2000bf05300 */
[----:B----4-:R-:W-:-:S08]  /*0160*/  FADD R10, -R5, 1 ;  /* 0x3f800000050a7421 */ /* 0x010fd00000000100 */
[----:B0-----:R-:W-:Y:S05]  /*0170*/  BRA.U UP0, `(.L_x_0) ;  /* 0x0000000900c47547 */ /* 0x001fea000b800000 */
[----:B------:R-:W-:Y:S01]  /*0180*/  IMAD.MOV.U32 R3, RZ, RZ, 0x7f800000 ;  /* 0x7f800000ff037424 */ /* 0x000fe200078e00ff */
[----:B------:R-:W0:Y:S01]  /*0190*/  FCHK P0, RZ, RZ ;  /* 0x000000ffff007302 */ /* 0x000e220000000000 */
[----:B------:R-:W1:Y:S02]  /*01a0*/  LDCU.64 UR8, c[0x0][0x3f0] ;  /* 0x00007e00ff0877ac */ /* 0x000e640008000a00 */
[-C--:B------:R-:W-:Y:S01]  /*01b0*/  FFMA R0, -RZ, R3.reuse, 1 ;  /* 0x3f800000ff007423 */ /* 0x080fe20000000103 */
[----:B------:R-:W2:Y:S03]  /*01c0*/  LDCU.64 UR26, c[0x0][0x380] ;  /* 0x00007000ff1a77ac */ /* 0x000ea60008000a00 */
[----:B------:R-:W-:Y:S01]  /*01d0*/  FFMA R3, R0, R3, +INF ;  /* 0x7f80000000037423 */ /* 0x000fe20000000003 */
[----:B------:R-:W3:Y:S03]  /*01e0*/  LDCU.64 UR22, c[0x0][0x3d0] ;  /* 0x00007a00ff1677ac */ /* 0x000ee60008000a00 */
[----:B------:R-:W-:Y:S01]  /*01f0*/  FFMA R20, RZ, R3, RZ ;  /* 0x00000003ff147223 */ /* 0x000fe200000000ff */
[----:B------:R-:W4:Y:S03]  /*0200*/  LDCU.64 UR24, c[0x0][0x3d8] ;  /* 0x00007b00ff1877ac */ /* 0x000f260008000a00 */
[----:B------:R-:W-:Y:S01]  /*0210*/  FFMA R0, -RZ, R20, RZ ;  /* 0x00000014ff007223 */ /* 0x000fe200000001ff */
[----:B------:R-:W1:Y:S03]  /*0220*/  LDCU.64 UR20, c[0x0][0x3b0] ;  /* 0x00007600ff1477ac */ /* 0x000e660008000a00 */
[----:B------:R-:W-:Y:S01]  /*0230*/  FFMA R20, R3, R0, R20 ;  /* 0x0000000003147223 */ /* 0x000fe20000000014 */
[----:B------:R-:W1:Y:S01]  /*0240*/  LDCU.128 UR12, c[0x0][0x3e0] ;  /* 0x00007c00ff0c77ac */ /* 0x000e620008000c00 */
[----:B------:R-:W1:Y:S01]  /*0250*/  LDCU.128 UR4, c[0x0][0x3a0] ;  /* 0x00007400ff0477ac */ /* 0x000e620008000c00 */
[----:B------:R-:W1:Y:S01]  /*0260*/  LDCU.128 UR16, c[0x0][0x3d0] ;  /* 0x00007a00ff1077ac */ /* 0x000e620008000c00 */
[----:B0-2---:R-:W-:Y:S05]  /*0270*/  @!P0 BRA `(.L_x_1) ;  /* 0x0000000000148947 */ /* 0x005fea0003800000 */
[----:B------:R-:W-:Y:S02]  /*0280*/  HFMA2 R3, -RZ, RZ, 0, 0 ;  /* 0x00000000ff037431 */ /* 0x000fe400000001ff */
[----:B------:R-:W-:Y:S01]  /*0290*/  IMAD.MOV.U32 R0, RZ, RZ, RZ ;  /* 0x000000ffff007224 */ /* 0x000fe200078e00ff */
[----:B------:R-:W-:-:S07]  /*02a0*/  MOV R2, 0x2c0 ;  /* 0x000002c000027802 */ /* 0x000fce0000000f00 */
[----:B-1-345:R-:W-:Y:S05]  /*02b0*/  CALL.REL.NOINC `($__internal_1_$__cuda_sm3x_div_rn_noftz_f32_slowpath) ;  /* 0x0000002000fc7944 */ /* 0x03afea0003c00000 */
[----:B------:R-:W-:-:S07]  /*02c0*/  IMAD.MOV.U32 R20, RZ, RZ, R0 ;  /* 0x000000ffff147224 */ /* 0x000fce00078e0000 */
.L_x_1:
[----:B------:R-:W-:Y:S01]  /*02d0*/  BSSY B0, `(.L_x_2) ;  /* 0x000009a000007945 */ /* 0x000fe20003800000 */
.L_x_11:
[C---:B------:R-:W-:Y:S02]  /*02e0*/  SHF.L.U32 R12, R9.reuse, 0x3, RZ ;  /* 0x00000003090c7819 */ /* 0x040fe400000006ff */
[----:B------:R-:W-:Y:S02]  /*02f0*/  SHF.L.U64.HI R0, R9, 0x3, R8 ;  /* 0x0000000309007819 */ /* 0x000fe40000010208 */
[C---:B01----:R-:W-:Y:S02]  /*0300*/  IADD3 R14, P0, PT, R12.reuse, UR4, RZ ;  /* 0x000000040c0e7c10 */ /* 0x043fe4000ff1e0ff */
[----:B------:R-:W-:Y:S02]  /*0310*/  IADD3 R12, P1, PT, R12, UR6, RZ ;  /* 0x000000060c0c7c10 */ /* 0x000fe4000ff3e0ff */
[C---:B------:R-:W-:Y:S02]  /*0320*/  IADD3.X R15, PT, PT, R0.reuse, UR5, RZ, P0, !PT ;  /* 0x00000005000f7c10 */ /* 0x040fe400087fe4ff */
[----:B------:R-:W-:-:S04]  /*0330*/  IADD3.X R13, PT, PT, R0, UR7, RZ, P1, !PT ;  /* 0x00000007000d7c10 */ /* 0x000fc80008ffe4ff */
[----:B------:R-:W2:Y:S04]  /*0340*/  LDG.E.64 R14, desc[UR10][R14.64] ;  /* 0x0000000a0e0e7981 */ /* 0x000ea8000c1e1b00 */
[----:B------:R-:W2:Y:S01]  /*0350*/  LDG.E.64 R12, desc[UR10][R12.64] ;  /* 0x0000000a0c0c7981 */ /* 0x000ea2000c1e1b00 */
[----:B------:R-:W-:Y:S05]  /*0360*/  YIELD ;  /* 0x0000000000007946 */ /* 0x000fea0003800000 */
[----:B------:R-:W-:Y:S01]  /*0370*/  BSSY.RECONVERGENT B1, `(.L_x_3) ;  /* 0x0000075000017945 */ /* 0x000fe20003800200 */
[----:B--2---:R-:W-:-:S04]  /*0380*/  ISETP.NE.U32.AND P0, PT, R14, R12, PT ;  /* 0x0000000c0e00720c */ /* 0x004fc80003f05070 */
[----:B------:R-:W-:-:S13]  /*0390*/  ISETP.NE.AND.EX P0, PT, R15, R13, PT, P0 ;  /* 0x0000000d0f00720c */ /* 0x000fda0003f05300 */
[----:B------:R-:W-:Y:S05]  /*03a0*/  @!P0 BRA `(.L_x_4) ;  /* 0x0000000000f08947 */ /* 0x000fea0003800000 */
[C---:B------:R-:W-:Y:S01]  /*03b0*/  IMAD.SHL.U32 R24, R14.reuse, 0x4, RZ ;  /* 0x000000040e187824 */ /* 0x040fe200078e00ff */
[----:B------:R-:W-:Y:S01]  /*03c0*/  SHF.L.U64.HI R0, R14, 0x2, R15 ;  /* 0x000000020e007819 */ /* 0x000fe2000001020f */
[C---:B------:R-:W-:Y:S01]  /*03d0*/  IMAD.SHL.U32 R26, R12.reuse, 0x4, RZ ;  /* 0x000000040c1a7824 */ /* 0x040fe200078e00ff */
[----:B------:R-:W-:Y:S02]  /*03e0*/  SHF.L.U64.HI R2, R12, 0x2, R13 ;  /* 0x000000020c027819 */ /* 0x000fe4000001020d */
[----:B------:R-:W-:Y:S02]  /*03f0*/  IADD3 R16, P0, PT, R24, UR14, RZ ;  /* 0x0000000e18107c10 */ /* 0x000fe4000ff1e0ff */
[----:B------:R-:W-:Y:S02]  /*0400*/  IADD3 R28, P1, PT, R26, UR14, RZ ;  /* 0x0000000e1a1c7c10 */ /* 0x000fe4000ff3e0ff */
[----:B------:R-:W-:Y:S02]  /*0410*/  IADD3.X R17, PT, PT, R0, UR15, RZ, P0, !PT ;  /* 0x0000000f00117c10 */ /* 0x000fe400087fe4ff */
[----:B------:R-:W-:-:S02]  /*0420*/  IADD3 R18, P0, PT, R24, UR18, RZ ;  /* 0x0000001218127c10 */ /* 0x000fc4000ff1e0ff */
[----:B------:R-:W-:Y:S01]  /*0430*/  IADD3.X R29, PT, PT, R2, UR15, RZ, P1, !PT ;  /* 0x0000000f021d7c10 */ /* 0x000fe20008ffe4ff */
[----:B------:R0:W2:Y:S01]  /*0440*/  LDG.E R3, desc[UR10][R16.64] ;  /* 0x0000000a10037981 */ /* 0x0000a2000c1e1900 */
[----:B------:R-:W-:Y:S02]  /*0450*/  IADD3.X R19, PT, PT, R0, UR19, RZ, P0, !PT ;  /* 0x0000001300137c10 */ /* 0x000fe400087fe4ff */
[----:B------:R-:W-:Y:S01]  /*0460*/  IADD3 R22, P1, PT, R26, UR18, RZ ;  /* 0x000000121a167c10 */ /* 0x000fe2000ff3e0ff */
[----:B------:R-:W2:Y:S03]  /*0470*/  LDG.E R28, desc[UR10][R28.64] ;  /* 0x0000000a1c1c7981 */ /* 0x000ea6000c1e1900 */
[----:B------:R-:W-:Y:S01]  /*0480*/  IADD3.X R23, PT, PT, R2, UR19, RZ, P1, !PT ;  /* 0x0000001302177c10 */ /* 0x000fe20008ffe4ff */
[----:B------:R1:W3:Y:S01]  /*0490*/  LDG.E R11, desc[UR10][R18.64] ;  /* 0x0000000a120b7981 */ /* 0x0002e2000c1e1900 */
[----:B0-----:R-:W-:-:S03]  /*04a0*/  IADD3 R16, P0, PT, R24, UR8, RZ ;  /* 0x0000000818107c10 */ /* 0x001fc6000ff1e0ff */
[----:B------:R0:W3:Y:S01]  /*04b0*/  LDG.E R21, desc[UR10][R22.64] ;  /* 0x0000000a16157981 */ /* 0x0000e2000c1e1900 */
[----:B------:R-:W-:Y:S02]  /*04c0*/  IADD3.X R17, PT, PT, R0, UR9, RZ, P0, !PT ;  /* 0x0000000900117c10 */ /* 0x000fe400087fe4ff */
[----:B-1----:R-:W-:-:S03]  /*04d0*/  IADD3 R18, P1, PT, R26, UR8, RZ ;  /* 0x000000081a127c10 */ /* 0x002fc6000ff3e0ff */
[----:B------:R1:W4:Y:S01]  /*04e0*/  LDG.E R29, desc[UR10][R16.64] ;  /* 0x0000000a101d7981 */ /* 0x000322000c1e1900 */
[----:B------:R-:W-:Y:S02]  /*04f0*/  IADD3.X R19, PT, PT, R2, UR9, RZ, P1, !PT ;  /* 0x0000000902137c10 */ /* 0x000fe40008ffe4ff */
[----:B0-----:R-:W-:-:S03]  /*0500*/  IADD3 R22, P1, PT, R26, UR12, RZ ;  /* 0x0000000c1a167c10 */ /* 0x001fc6000ff3e0ff */
[----:B------:R-:W4:Y:S01]  /*0510*/  LDG.E R18, desc[UR10][R18.64] ;  /* 0x0000000a12127981 */ /* 0x000f22000c1e1900 */
[----:B-1----:R-:W-:Y:S02]  /*0520*/  IADD3 R16, P0, PT, R24, UR12, RZ ;  /* 0x0000000c18107c10 */ /* 0x002fe4000ff1e0ff */
[----:B------:R-:W-:Y:S02]  /*0530*/  IADD3.X R23, PT, PT, R2, UR13, RZ, P1, !PT ;  /* 0x0000000d02177c10 */ /* 0x000fe40008ffe4ff */
[----:B------:R-:W-:-:S04]  /*0540*/  IADD3.X R17, PT, PT, R0, UR13, RZ, P0, !PT ;  /* 0x0000000d00117c10 */ /* 0x000fc800087fe4ff */
[----:B------:R-:W4:Y:S04]  /*0550*/  LDG.E R23, desc[UR10][R22.64] ;  /* 0x0000000a16177981 */ /* 0x000f28000c1e1900 */
[----:B------:R-:W4:Y:S01]  /*0560*/  LDG.E R16, desc[UR10][R16.64] ;  /* 0x0000000a10107981 */ /* 0x000f22000c1e1900 */
[----:B------:R-:W-:Y:S02]  /*0570*/  IADD3 R26, P1, PT, R26, UR16, RZ ;  /* 0x000000101a1a7c10 */ /* 0x000fe4000ff3e0ff */
[----:B------:R-:W-:Y:S02]  /*0580*/  IADD3 R24, P0, PT, R24, UR16, RZ ;  /* 0x0000001018187c10 */ /* 0x000fe4000ff1e0ff */
[----:B------:R-:W-:Y:S02]  /*0590*/  IADD3.X R27, PT, PT, R2, UR17, RZ, P1, !PT ;  /* 0x00000011021b7c10 */ /* 0x000fe40008ffe4ff */
[----:B------:R-:W-:-:S04]  /*05a0*/  IADD3.X R25, PT, PT, R0, UR17, RZ, P0, !PT ;  /* 0x0000001100197c10 */ /* 0x000fc800087fe4ff */
[----:B------:R-:W4:Y:S04]  /*05b0*/  LDG.E R27, desc[UR10][R26.64] ;  /* 0x0000000a1a1b7981 */ /* 0x000f28000c1e1900 */
[----:B------:R-:W4:Y:S01]  /*05c0*/  LDG.E R24, desc[UR10][R24.64] ;  /* 0x0000000a18187981 */ /* 0x000f22000c1e1900 */
[----:B------:R-:W-:Y:S01]  /*05d0*/  BSSY.RECONVERGENT B2, `(.L_x_5) ;  /* 0x0000017000027945 */ /* 0x000fe20003800200 */
[----:B--2---:R-:W-:Y:S02]  /*05e0*/  FMNMX R3, R3, R28, !PT ;  /* 0x0000001c03037209 */ /* 0x004fe40007800000 */
[----:B---3--:R-:W-:-:S05]  /*05f0*/  FMNMX R0, R11, R21, PT ;  /* 0x000000150b007209 */ /* 0x008fca0003800000 */
[----:B------:R-:W-:Y:S01]  /*0600*/  FADD R0, R3, -R0 ;  /* 0x8000000003007221 */ /* 0x000fe20000000000 */
[----:B----4-:R-:W-:Y:S02]  /*0610*/  FMNMX R18, R29, R18, !PT ;  /* 0x000000121d127209 */ /* 0x010fe40007800000 */
[----:B------:R-:W-:-:S05]  /*0620*/  FMNMX R11, R16, R23, PT ;  /* 0x00000017100b7209 */ /* 0x000fca0003800000 */
[----:B------:R-:W-:-:S04]  /*0630*/  FADD R11, R18, -R11 ;  /* 0x8000000b120b7221 */ /* 0x000fc80000000000 */
[----:B------:R-:W-:-:S04]  /*0640*/  FADD R0, R0, R11 ;  /* 0x0000000b00007221 */ /* 0x000fc80000000000 */
[----:B------:R-:W-:-:S04]  /*0650*/  FADD R0, R0, 2 ;  /* 0x4000000000007421 */ /* 0x000fc80000000000 */
[----:B------:R-:W-:-:S04]  /*0660*/  FMUL R16, R0, R0 ;  /* 0x0000000000107220 */ /* 0x000fc80000400000 */
[----:B------:R-:W0:Y:S01]  /*0670*/  MUFU.RCP R0, R16 ;  /* 0x0000001000007308 */ /* 0x000e220000001000 */
[----:B------:R-:W-:-:S04]  /*0680*/  FADD R3, R24, R27 ;  /* 0x0000001b18037221 */ /* 0x000fc80000000000 */
[----:B------:R-:W-:-:S04]  /*0690*/  FMUL R3, R3, 4 ;  /* 0x4080000003037820 */ /* 0x000fc80000400000 */
[----:B------:R-:W1:Y:S01]  /*06a0*/  FCHK P0, R3, R16 ;  /* 0x0000001003007302 */ /* 0x000e620000000000 */
[----:B0-----:R-:W-:-:S04]  /*06b0*/  FFMA R11, -R16, R0, 1 ;  /* 0x3f800000100b7423 */ /* 0x001fc80000000100 */
[----:B------:R-:W-:-:S04]  /*06c0*/  FFMA R0, R0, R11, R0 ;  /* 0x0000000b00007223 */ /* 0x000fc80000000000 */
[----:B------:R-:W-:-:S04]  /*06d0*/  FFMA R11, R3, R0, RZ ;  /* 0x00000000030b7223 */ /* 0x000fc800000000ff */
[----:B------:R-:W-:-:S04]  /*06e0*/  FFMA R2, -R16, R11, R3 ;  /* 0x0000000b10027223 */ /* 0x000fc80000000103 */
[----:B------:R-:W-:Y:S01]  /*06f0*/  FFMA R0, R0, R2, R11 ;  /* 0x0000000200007223 */ /* 0x000fe2000000000b */
[----:B-1----:R-:W-:Y:S06]  /*0700*/  @!P0 BRA `(.L_x_6) ;  /* 0x00000000000c8947 */ /* 0x002fec0003800000 */
[----:B------:R-:W-:Y:S02]  /*0710*/  MOV R0, R16 ;  /* 0x0000001000007202 */ /* 0x000fe40000000f00 */
[----:B------:R-:W-:-:S07]  /*0720*/  MOV R2, 0x740 ;  /* 0x0000074000027802 */ /* 0x000fce0000000f00 */
[----:B-----5:R-:W-:Y:S05]  /*0730*/  CALL.REL.NOINC `($__internal_1_$__cuda_sm3x_div_rn_noftz_f32_slowpath) ;  /* 0x0000001c00dc7944 */ /* 0x020fea0003c00000 */
.L_x_6:
[----:B------:R-:W-:Y:S05]  /*0740*/  BSYNC.RECONVERGENT B2 ;  /* 0x0000000000027941 */ /* 0x000fea0003800200 */
.L_x_5:
[----:B------:R-:W-:Y:S01]  /*0750*/  IMAD.MOV.U32 R21, RZ, RZ, R20 ;  /* 0x000000ffff157224 */ /* 0x000fe200078e0014 */
[----:B------:R-:W-:Y:S06]  /*0760*/  BRA `(.L_x_7) ;  /* 0x0000000000d47947 */ /* 0x000fec0003800000 */
.L_x_4:
[C---:B------:R-:W-:Y:S01]  /*0770*/  IMAD.SHL.U32 R21, R14.reuse, 0x4, RZ ;  /* 0x000000040e157824 */ /* 0x040fe200078e00ff */
[----:B------:R-:W-:-:S04]  /*0780*/  SHF.L.U64.HI R22, R14, 0x2, R15 ;  /* 0x000000020e167819 */ /* 0x000fc8000001020f */
[----:B---3--:R-:W-:-:S04]  /*0790*/  IADD3 R16, P0, PT, R21, UR22, RZ ;  /* 0x0000001615107c10 */ /* 0x008fc8000ff1e0ff */
[----:B------:R-:W-:-:S05]  /*07a0*/  IADD3.X R17, PT, PT, R22, UR23, RZ, P0, !PT ;  /* 0x0000001716117c10 */ /* 0x000fca00087fe4ff */
[----:B------:R-:W2:Y:S01]  /*07b0*/  LDG.E R23, desc[UR10][R16.64] ;  /* 0x0000000a10177981 */ /* 0x000ea2000c1e1900 */
[----:B-----5:R-:W0:Y:S01]  /*07c0*/  MUFU.RCP R0, R7 ;  /* 0x0000000700007308 */ /* 0x020e220000001000 */
[----:B------:R-:W-:Y:S01]  /*07d0*/  BSSY.RECONVERGENT B2, `(.L_x_8) ;  /* 0x000000c000027945 */ /* 0x000fe20003800200 */
[----:B0-----:R-:W-:-:S04]  /*07e0*/  FFMA R11, -R7, R0, 1 ;  /* 0x3f800000070b7423 */ /* 0x001fc80000000100 */
[----:B------:R-:W-:Y:S01]  /*07f0*/  FFMA R0, R0, R11, R0 ;  /* 0x0000000b00007223 */ /* 0x000fe20000000000 */
[----:B--2---:R-:W-:-:S04]  /*0800*/  FADD R3, -R6, R23 ;  /* 0x0000001706037221 */ /* 0x004fc80000000100 */
[----:B------:R-:W0:Y:S01]  /*0810*/  FCHK P0, R3, R7 ;  /* 0x0000000703007302 */ /* 0x000e220000000000 */
[----:B------:R-:W-:-:S04]  /*0820*/  FFMA R11, R3, R0, RZ ;  /* 0x00000000030b7223 */ /* 0x000fc800000000ff */
[----:B------:R-:W-:-:S04]  /*0830*/  FFMA R2, -R7, R11, R3 ;  /* 0x0000000b07027223 */ /* 0x000fc80000000103 */
[----:B------:R-:W-:Y:S01]  /*0840*/  FFMA R0, R0, R2, R11 ;  /* 0x0000000200007223 */ /* 0x000fe2000000000b */
[----:B0-----:R-:W-:Y:S06]  /*0850*/  @!P0 BRA `(.L_x_9) ;  /* 0x00000000000c8947 */ /* 0x001fec0003800000 */
[----:B------:R-:W-:Y:S02]  /*0860*/  MOV R0, R7 ;  /* 0x0000000700007202 */ /* 0x000fe40000000f00 */
[----:B------:R-:W-:-:S07]  /*0870*/  MOV R2, 0x890 ;  /* 0x0000089000027802 */ /* 0x000fce0000000f00 */
[----:B----4-:R-:W-:Y:S05]  /*0880*/  CALL.REL.NOINC `($__internal_1_$__cuda_sm3x_div_rn_noftz_f32_slowpath) ;  /* 0x0000001c00887944 */ /* 0x010fea0003c00000 */
.L_x_9:
[----:B----4-:R-:W-:Y:S05]  /*0890*/  BSYNC.RECONVERGENT B2 ;  /* 0x0000000000027941 */ /* 0x010fea0003800200 */
.L_x_8:
[C---:B------:R-:W-:Y:S02]  /*08a0*/  IADD3 R18, P0, PT, R21.reuse, UR14, RZ ;  /* 0x0000000e15127c10 */ /* 0x040fe4000ff1e0ff */
[C---:B------:R-:W-:Y:S02]  /*08b0*/  IADD3 R16, P1, PT, R21.reuse, UR24, RZ ;  /* 0x0000001815107c10 */ /* 0x040fe4000ff3e0ff */
[C---:B------:R-:W-:Y:S02]  /*08c0*/  IADD3.X R19, PT, PT, R22.reuse, UR15, RZ, P0, !PT ;  /* 0x0000000f16137c10 */ /* 0x040fe400087fe4ff */
[----:B------:R-:W-:Y:S02]  /*08d0*/  IADD3.X R17, PT, PT, R22, UR25, RZ, P1, !PT ;  /* 0x0000001916117c10 */ /* 0x000fe40008ffe4ff */
[C---:B------:R-:W-:Y:S01]  /*08e0*/  IADD3 R2, P0, PT, R21.reuse, UR8, RZ ;  /* 0x0000000815027c10 */ /* 0x040fe2000ff1e0ff */
[----:B------:R-:W2:Y:S01]  /*08f0*/  LDG.E R18, desc[UR10][R18.64] ;  /* 0x0000000a12127981 */ /* 0x000ea2000c1e1900 */
[----:B------:R-:W-:-:S02]  /*0900*/  IADD3 R24, P1, PT, R21, UR12, RZ ;  /* 0x0000000c15187c10 */ /* 0x000fc4000ff3e0ff */
[C---:B------:R-:W-:Y:S01]  /*0910*/  IADD3.X R3, PT, PT, R22.reuse, UR9, RZ, P0, !PT ;  /* 0x0000000916037c10 */ /* 0x040fe200087fe4ff */
[----:B------:R-:W2:Y:S01]  /*0920*/  LDG.E R17, desc[UR10][R16.64] ;  /* 0x0000000a10117981 */ /* 0x000ea2000c1e1900 */
[----:B------:R-:W-:-:S03]  /*0930*/  IADD3.X R25, PT, PT, R22, UR13, RZ, P1, !PT ;  /* 0x0000000d16197c10 */ /* 0x000fc60008ffe4ff */
[----:B------:R0:W3:Y:S04]  /*0940*/  LDG.E R2, desc[UR10][R2.64] ;  /* 0x0000000a02027981 */ /* 0x0000e8000c1e1900 */
[----:B------:R-:W4:Y:S01]  /*0950*/  LDG.E R24, desc[UR10][R24.64] ;  /* 0x0000000a18187981 */ /* 0x000f22000c1e1900 */
[C---:B------:R-:W-:Y:S01]  /*0960*/  FSETP.GEU.AND P1, PT, R0.reuse, -0.75, PT ;  /* 0xbf4000000000780b */ /* 0x040fe20003f2e000 */
[----:B------:R-:W-:Y:S01]  /*0970*/  BSSY.RECONVERGENT B2, `(.L_x_7) ;  /* 0x0000014000027945 */ /* 0x000fe20003800200 */
[----:B------:R-:W-:Y:S01]  /*0980*/  FMNMX.NAN R0, R0, 0.75, PT ;  /* 0x3f40000000007809 */ /* 0x000fe20003820000 */
[----:B0-----:R-:W-:-:S03]  /*0990*/  FMUL R3, R23, 4 ;  /* 0x4080000017037820 */ /* 0x001fc60000400000 */
[----:B------:R-:W-:Y:S01]  /*09a0*/  FSEL R21, R0, -0.75, P1 ;  /* 0xbf40000000157808 */ /* 0x000fe20000800000 */
[----:B--2---:R-:W-:-:S04]  /*09b0*/  FADD R11, R18, -R17 ;  /* 0x80000011120b7221 */ /* 0x004fc80000000000 */
[----:B---3--:R-:W-:-:S04]  /*09c0*/  FADD R11, R11, R2 ;  /* 0x000000020b0b7221 */ /* 0x008fc80000000000 */
[----:B----4-:R-:W-:-:S04]  /*09d0*/  FADD R11, R11, -R24 ;  /* 0x800000180b0b7221 */ /* 0x010fc80000000000 */
[----:B------:R-:W-:-:S04]  /*09e0*/  FADD R11, R11, 2 ;  /* 0x400000000b0b7421 */ /* 0x000fc80000000000 */
[----:B------:R-:W-:-:S04]  /*09f0*/  FMUL R22, R11, R11 ;  /* 0x0000000b0b167220 */ /* 0x000fc80000400000 */
[----:B------:R-:W0:Y:S08]  /*0a00*/  MUFU.RCP R11, R22 ;  /* 0x00000016000b7308 */ /* 0x000e300000001000 */
[----:B------:R-:W1:Y:S01]  /*0a10*/  FCHK P0, R3, R22 ;  /* 0x0000001603007302 */ /* 0x000e620000000000 */
[----:B0-----:R-:W-:-:S04]  /*0a20*/  FFMA R18, -R22, R11, 1 ;  /* 0x3f80000016127423 */ /* 0x001fc8000000010b */
[----:B------:R-:W-:-:S04]  /*0a30*/  FFMA R18, R11, R18, R11 ;  /* 0x000000120b127223 */ /* 0x000fc8000000000b */
[----:B------:R-:W-:-:S04]  /*0a40*/  FFMA R11, R3, R18, RZ ;  /* 0x00000012030b7223 */ /* 0x000fc800000000ff */
[----:B------:R-:W-:-:S04]  /*0a50*/  FFMA R2, -R22, R11, R3 ;  /* 0x0000000b16027223 */ /* 0x000fc80000000103 */
[----:B------:R-:W-:Y:S01]  /*0a60*/  FFMA R0, R18, R2, R11 ;  /* 0x0000000212007223 */ /* 0x000fe2000000000b */
[----:B-1----:R-:W-:Y:S06]  /*0a70*/  @!P0 BRA `(.L_x_10) ;  /* 0x00000000000c8947 */ /* 0x002fec0003800000 */
[----:B------:R-:W-:Y:S01]  /*0a80*/  IMAD.MOV.U32 R0, RZ, RZ, R22 ;  /* 0x000000ffff007224 */ /* 0x000fe200078e0016 */
[----:B------:R-:W-:-:S07]  /*0a90*/  MOV R2, 0xab0 ;  /* 0x00000ab000027802 */ /* 0x000fce0000000f00 */
[----:B------:R-:W-:Y:S05]  /*0aa0*/  CALL.REL.NOINC `($__internal_1_$__cuda_sm3x_div_rn_noftz_f32_slowpath) ;  /* 0x0000001c00007944 */ /* 0x000fea0003c00000 */
.L_x_10:
[----:B------:R-:W-:Y:S05]  /*0ab0*/  BSYNC.RECONVERGENT B2 ;  /* 0x0000000000027941 */ /* 0x000fea0003800200 */
.L_x_7:
[----:B------:R-:W-:Y:S05]  /*0ac0*/  BSYNC.RECONVERGENT B1 ;  /* 0x0000000000017941 */ /* 0x000fea0003800200 */
.L_x_3:
[C---:B------:R-:W-:Y:S01]  /*0ad0*/  FSETP.GEU.AND P0, PT, R0.reuse, RZ, PT ;  /* 0x000000ff0000720b */ /* 0x040fe20003f0e000 */
[----:B------:R-:W-:Y:S01]  /*0ae0*/  FADD R3, R21, 1 ;  /* 0x3f80000015037421 */ /* 0x000fe20000000000 */
[----:B------:R-:W-:Y:S01]  /*0af0*/  FMNMX.NAN R0, R0, 1, PT ;  /* 0x3f80000000007809 */ /* 0x000fe20003820000 */
[----:B------:R-:W-:Y:S01]  /*0b00*/  IMAD.MOV.U32 R18, RZ, RZ, R12 ;  /* 0x000000ffff127224 */ /* 0x000fe200078e000c */
[----:B------:R-:W-:Y:S01]  /*0b10*/  LEA R16, P1, R12, UR20, 0x3 ;  /* 0x000000140c107c11 */ /* 0x000fe2000f8218ff */
[----:B------:R-:W-:Y:S01]  /*0b20*/  FMUL R3, R10, R3 ;  /* 0x000000030a037220 */ /* 0x000fe20000400000 */
[----:B------:R-:W-:Y:S02]  /*0b30*/  FSEL R0, R0, RZ, P0 ;  /* 0x000000ff00007208 */ /* 0x000fe40000000000 */
[----:B------:R-:W-:Y:S02]  /*0b40*/  LEA R2, P0, R14, UR20, 0x3 ;  /* 0x000000140e027c11 */ /* 0x000fe4000f8018ff */
[----:B------:R-:W-:Y:S01]  /*0b50*/  LEA.HI.X R17, R12, UR21, R13, 0x3, P1 ;  /* 0x000000150c117c11 */ /* 0x000fe200088f1c0d */
[----:B------:R-:W-:-:S04]  /*0b60*/  FMUL R0, R5, R0 ;  /* 0x0000000005007220 */ /* 0x000fc80000400000 */
[----:B------:R-:W-:Y:S01]  /*0b70*/  FFMA R0, R3, 0.5, R0 ;  /* 0x3f00000003007823 */ /* 0x000fe20000000000 */
[----:B------:R-:W-:-:S03]  /*0b80*/  IMAD.MOV.U32 R3, RZ, RZ, 0x3f000000 ;  /* 0x3f000000ff037424 */ /* 0x000fc600078e00ff */
[----:B------:R-:W-:-:S05]  /*0b90*/  FMUL R0, R0, 65535 ;  /* 0x477fff0000007820 */ /* 0x000fca0000400000 */
[----:B------:R-:W-:-:S05]  /*0ba0*/  LOP3.LUT R3, R3, 0x80000000, R0, 0xb8, !PT ;  /* 0x8000000003037812 */ /* 0x000fca00078eb800 */
[----:B------:R-:W-:Y:S01]  /*0bb0*/  FADD.RZ R0, R0, R3 ;  /* 0x0000000300007221 */ /* 0x000fe2000000c000 */
[----:B------:R-:W-:-:S05]  /*0bc0*/  LEA.HI.X R3, R14, UR21, R15, 0x3, P0 ;  /* 0x000000150e037c11 */ /* 0x000fca00080f1c0f */
[----:B------:R-:W0:Y:S01]  /*0bd0*/  F2I.U32.TRUNC.NTZ R0, R0 ;  /* 0x0000000000007305 */ /* 0x000e22000020f000 */
[----:B------:R-:W-:-:S04]  /*0be0*/  IADD3 R9, P0, PT, R4, R9, RZ ;  /* 0x0000000904097210 */ /* 0x000fc80007f1e0ff */
[----:B------:R-:W-:Y:S02]  /*0bf0*/  IADD3.X R8, PT, PT, RZ, R8, RZ, P0, !PT ;  /* 0x00000008ff087210 */ /* 0x000fe400007fe4ff */
[----:B------:R-:W-:-:S04]  /*0c00*/  ISETP.GE.U32.AND P0, PT, R9, UR26, PT ;  /* 0x0000001a09007c0c */ /* 0x000fc8000bf06070 */
[----:B------:R-:W-:Y:S02]  /*0c10*/  ISETP.GE.U32.AND.EX P0, PT, R8, UR27, PT, P0 ;  /* 0x0000001b08007c0c */ /* 0x000fe4000bf06100 */
[----:B0-----:R-:W-:-:S05]  /*0c20*/  SHF.L.U32 R19, R0, 0x10, RZ ;  /* 0x0000001000137819 */ /* 0x001fca00000006ff */
[----:B------:R-:W-:Y:S01]  /*0c30*/  IMAD.MOV.U32 R15, RZ, RZ, R19 ;  /* 0x000000ffff0f7224 */ /* 0x000fe200078e0013 */
[----:B------:R0:W-:Y:S04]  /*0c40*/  REDG.E.MAX.64.STRONG.GPU desc[UR10][R2.64], R18 ;  /* 0x000000120200798e */ /* 0x0001e8000d12e50a */
[----:B------:R0:W-:Y:S01]  /*0c50*/  REDG.E.MAX.64.STRONG.GPU desc[UR10][R16.64], R14 ;  /* 0x0000000e1000798e */ /* 0x0001e2000d12e50a */
[----:B------:R-:W-:Y:S05]  /*0c60*/  @!P0 BRA `(.L_x_11) ;  /* 0xfffffff4009c8947 */ /* 0x000fea000383ffff */
[----:B------:R-:W-:Y:S05]  /*0c70*/  BSYNC B0 ;  /* 0x0000000000007941 */ /* 0x000fea0003800000 */
.L_x_2:
[----:B------:R-:W-:Y:S05]  /*0c80*/  EXIT ;  /* 0x000000000000794d */ /* 0x000fea0003800000 */
.L_x_0:
[----:B------:R-:W-:Y:S02]  /*0c90*/  ULOP3.LUT UR15, UR6, 0x7, URZ, 0xc0, !UPT ;  /* 0x00000007060f7892 */ /* 0x000fe4000f8ec0ff */
[----:B------:R-:W-:Y:S02]  /*0ca0*/  ULOP3.LUT UR12, UR6, 0x3, URZ, 0xc0, !UPT ;  /* 0x00000003060c7892 */ /* 0x000fe4000f8ec0ff */
[----:B------:R-:W-:Y:S02]  /*0cb0*/  UIADD3 UR13, UP0, UPT, UR15, -0x1, URZ ;  /* 0xffffffff0f0d7890 */ /* 0x000fe4000ff1e0ff */
[----:B------:R-:W-:Y:S02]  /*0cc0*/  ULOP3.LUT UR8, UR6, 0xfffffff8, URZ, 0xc0, !UPT ;  /* 0xfffffff806087892 */ /* 0x000fe4000f8ec0ff */
[----:B------:R-:W-:Y:S02]  /*0cd0*/  USHF.L.U64.HI UR7, UR6, 0x2, UR7 ;  /* 0x0000000206077899 */ /* 0x000fe40008010207 */
[----:B------:R-:W-:-:S02]  /*0ce0*/  USHF.L.U32 UR6, UR6, 0x2, URZ ;  /* 0x0000000206067899 */ /* 0x000fc400080006ff */
[----:B------:R-:W-:-:S12]  /*0cf0*/  UIADD3.X UR14, UPT, UPT, URZ, -0x1, URZ, UP0, !UPT ;  /* 0xffffffffff0e7890 */ /* 0x000fd800087fe4ff */
.L_x_33:
[----:B------:R-:W-:Y:S05]  /*0d00*/  YIELD ;  /* 0x0000000000007946 */ /* 0x000fea0003800000 */
[----:B0-----:R-:W0:Y:S01]  /*0d10*/  LDCU.128 UR16, c[0x0][0x3a0] ;  /* 0x00007400ff1077ac */ /* 0x001e220008000c00 */
[C---:B------:R-:W-:Y:S01]  /*0d20*/  IMAD.SHL.U32 R12, R9.reuse, 0x8, RZ ;  /* 0x00000008090c7824 */ /* 0x040fe200078e00ff */
[----:B------:R-:W-:-:S04]  /*0d30*/  SHF.L.U64.HI R0, R9, 0x3, R8 ;  /* 0x0000000309007819 */ /* 0x000fc80000010208 */
[C---:B0-----:R-:W-:Y:S02]  /*0d40*/  IADD3 R22, P0, PT, R12.reuse, UR16, RZ ;  /* 0x000000100c167c10 */ /* 0x041fe4000ff1e0ff */
[----:B------:R-:W-:Y:S02]  /*0d50*/  IADD3 R12, P1, PT, R12, UR18, RZ ;  /* 0x000000120c0c7c10 */ /* 0x000fe4000ff3e0ff */
[C---:B------:R-:W-:Y:S02]  /*0d60*/  IADD3.X R23, PT, PT, R0.reuse, UR17, RZ, P0, !PT ;  /* 0x0000001100177c10 */ /* 0x040fe400087fe4ff */
[----:B------:R-:W-:-:S04]  /*0d70*/  IADD3.X R13, PT, PT, R0, UR19, RZ, P1, !PT ;  /* 0x00000013000d7c10 */ /* 0x000fc80008ffe4ff */
[----:B------:R-:W2:Y:S04]  /*0d80*/  LDG.E.64 R22, desc[UR10][R22.64] ;  /* 0x0000000a16167981 */ /* 0x000ea8000c1e1b00 */
[----:B------:R-:W2:Y:S01]  /*0d90*/  LDG.E.64 R12, desc[UR10][R12.64] ;  /* 0x0000000a0c0c7981 */ /* 0x000ea2000c1e1b00 */
[----:B------:R-:W-:Y:S01]  /*0da0*/  BSSY.RECONVERGENT B0, `(.L_x_12) ;  /* 0x000015d000007945 */ /* 0x000fe20003800200 */
[----:B--2---:R-:W-:-:S04]  /*0db0*/  ISETP.NE.U32.AND P0, PT, R22, R12, PT ;  /* 0x0000000c1600720c */ /* 0x004fc80003f05070 */
[----:B------:R-:W-:-:S13]  /*0dc0*/  ISETP.NE.AND.EX P0, PT, R23, R13, PT, P0 ;  /* 0x0000000d1700720c */ /* 0x000fda0003f05300 */
[----:B------:R-:W-:Y:S05]  /*0dd0*/  @P0 BRA `(.L_x_13) ;  /* 0x0000000000f00947 */ /* 0x000fea0003800000 */
[----:B------:R-:W0:Y:S01]  /*0de0*/  LDCU.64 UR4, c[0x0][0x3d0] ;  /* 0x00007a00ff0477ac */ /* 0x000e220008000a00 */
[C---:B------:R-:W-:Y:S01]  /*0df0*/  IMAD.SHL.U32 R14, R22.reuse, 0x4, RZ ;  /* 0x00000004160e7824 */ /* 0x040fe200078e00ff */
[----:B------:R-:W-:-:S04]  /*0e00*/  SHF.L.U64.HI R15, R22, 0x2, R23 ;  /* 0x00000002160f7819 */ /* 0x000fc80000010217 */
[----:B0-----:R-:W-:-:S04]  /*0e10*/  IADD3 R2, P0, PT, R14, UR4, RZ ;  /* 0x000000040e027c10 */ /* 0x001fc8000ff1e0ff */
        /* <DEDUP_REMOVED lines=12> */
[----:B------:R-:W-:Y:S01]  /*0ee0*/  MOV R3, R18 ;  /* 0x0000001200037202 */ /* 0x000fe20000000f00 */
[----:B------:R-:W-:Y:S01]  /*0ef0*/  IMAD.MOV.U32 R0, RZ, RZ, R7 ;  /* 0x000000ffff007224 */ /* 0x000fe200078e0007 */
[----:B------:R-:W-:-:S07]  /*0f00*/  MOV R2, 0xf20 ;  /* 0x00000f2000027802 */ /* 0x000fce0000000f00 */
[----:B------:R-:W-:Y:S05]  /*0f10*/  CALL.REL.NOINC `($__internal_1_$__cuda_sm3x_div_rn_noftz_f32_slowpath) ;  /* 0x0000001400e47944 */ /* 0x000fea0003c00000 */
.L_x_15:
[----:B------:R-:W-:Y:S05]  /*0f20*/  BSYNC.RECONVERGENT B1 ;  /* 0x0000000000017941 */ /* 0x000fea0003800200 */
.L_x_14:
[----:B------:R-:W0:Y:S01]  /*0f30*/  LDCU.64 UR4, c[0x0][0x3d8] ;  /* 0x00007b00ff0477ac */ /* 0x000e220008000a00 */
[----:B------:R-:W1:Y:S01]  /*0f40*/  LDCU.128 UR20, c[0x0][0x3e0] ;  /* 0x00007c00ff1477ac */ /* 0x000e620008000c00 */
[----:B------:R-:W2:Y:S01]  /*0f50*/  LDCU.64 UR16, c[0x0][0x3f0] ;  /* 0x00007e00ff1077ac */ /* 0x000ea20008000a00 */
[C---:B0-----:R-:W-:Y:S02]  /*0f60*/  IADD3 R2, P1, PT, R14.reuse, UR4, RZ ;  /* 0x000000040e027c10 */ /* 0x041fe4000ff3e0ff */
[C---:B-1----:R-:W-:Y:S02]  /*0f70*/  IADD3 R18, P0, PT, R14.reuse, UR22, RZ ;  /* 0x000000160e127c10 */ /* 0x042fe4000ff1e0ff */
[C---:B------:R-:W-:Y:S02]  /*0f80*/  IADD3.X R3, PT, PT, R15.reuse, UR5, RZ, P1, !PT ;  /* 0x000000050f037c10 */ /* 0x040fe40008ffe4ff */
[----:B--2---:R-:W-:Y:S02]  /*0f90*/  IADD3 R16, P2, PT, R14, UR16, RZ ;  /* 0x000000100e107c10 */ /* 0x004fe4000ff5e0ff */
[----:B------:R-:W-:-:S02]  /*0fa0*/  IADD3.X R19, PT, PT, R15, UR23, RZ, P0, !PT ;  /* 0x000000170f137c10 */ /* 0x000fc400087fe4ff */
[----:B------:R-:W-:Y:S01]  /*0fb0*/  IADD3.X R17, PT, PT, R15, UR17, RZ, P2, !PT ;  /* 0x000000110f117c10 */ /* 0x000fe200097fe4ff */
[----:B------:R-:W2:Y:S01]  /*0fc0*/  LDG.E R3, desc[UR10][R2.64] ;  /* 0x0000000a02037981 */ /* 0x000ea2000c1e1900 */
[----:B------:R-:W-:-:S03]  /*0fd0*/  IADD3 R14, P0, PT, R14, UR20, RZ ;  /* 0x000000140e0e7c10 */ /* 0x000fc6000ff1e0ff */
[----:B------:R-:W2:Y:S01]  /*0fe0*/  LDG.E R18, desc[UR10][R18.64] ;  /* 0x0000000a12127981 */ /* 0x000ea2000c1e1900 */
[----:B------:R-:W-:-:S03]  /*0ff0*/  IADD3.X R15, PT, PT, R15, UR21, RZ, P0, !PT ;  /* 0x000000150f0f7c10 */ /* 0x000fc600087fe4ff */
[----:B------:R-:W3:Y:S04]  /*1000*/  LDG.E R16, desc[UR10][R16.64] ;  /* 0x0000000a10107981 */ /* 0x000ee8000c1e1900 */
[----:B------:R0:W4:Y:S01]  /*1010*/  LDG.E R14, desc[UR10][R14.64] ;  /* 0x0000000a0e0e7981 */ /* 0x000122000c1e1900 */
[C---:B------:R-:W-:Y:S01]  /*1020*/  FSETP.GEU.AND P1, PT, R0.reuse, -0.75, PT ;  /* 0xbf4000000000780b */ /* 0x040fe20003f2e000 */
[----:B------:R-:W-:Y:S01]  /*1030*/  BSSY.RECONVERGENT B1, `(.L_x_16) ;  /* 0x0000015000017945 */ /* 0x000fe20003800200 */
[----:B------:R-:W-:-:S04]  /*1040*/  FMNMX.NAN R0, R0, 0.75, PT ;  /* 0x3f40000000007809 */ /* 0x000fc80003820000 */
[----:B0-----:R-:W-:Y:S01]  /*1050*/  FSEL R15, R0, -0.75, P1 ;  /* 0xbf400000000f7808 */ /* 0x001fe20000800000 */
[----:B--2---:R-:W-:-:S04]  /*1060*/  FADD R11, R18, -R3 ;  /* 0x80000003120b7221 */ /* 0x004fc80000000000 */
[----:B---3--:R-:W-:-:S04]  /*1070*/  FADD R11, R11, R16 ;  /* 0x000000100b0b7221 */ /* 0x008fc80000000000 */
[----:B----4-:R-:W-:-:S04]  /*1080*/  FADD R11, R11, -R14 ;  /* 0x8000000e0b0b7221 */ /* 0x010fc80000000000 */
[----:B------:R-:W-:-:S04]  /*1090*/  FADD R11, R11, 2 ;  /* 0x400000000b0b7421 */ /* 0x000fc80000000000 */
[----:B------:R-:W-:-:S04]  /*10a0*/  FMUL R20, R11, R11 ;  /* 0x0000000b0b147220 */ /* 0x000fc80000400000 */
[----:B------:R-:W0:Y:S01]  /*10b0*/  MUFU.RCP R11, R20 ;  /* 0x00000014000b7308 */ /* 0x000e220000001000 */
[----:B------:R-:W-:-:S07]  /*10c0*/  FMUL R3, R21, 4 ;  /* 0x4080000015037820 */ /* 0x000fce0000400000 */
        /* <DEDUP_REMOVED lines=10> */
[----:B------:R-:W-:-:S07]  /*1170*/  MOV R14, R0 ;  /* 0x00000000000e7202 */ /* 0x000fce0000000f00 */
.L_x_17:
[----:B------:R-:W-:Y:S05]  /*1180*/  BSYNC.RECONVERGENT B1 ;  /* 0x0000000000017941 */ /* 0x000fea0003800200 */
.L_x_16:
[----:B------:R-:W-:Y:S05]  /*1190*/  BRA `(.L_x_18) ;  /* 0x0000001000747947 */ /* 0x000fea0003800000 */
.L_x_13:
[----:B------:R-:W0:Y:S01]  /*11a0*/  LDCU.128 UR16, c[0x0][0x3e0] ;  /* 0x00007c00ff1077ac */ /* 0x000e220008000c00 */
[C---:B------:R-:W-:Y:S01]  /*11b0*/  IMAD.SHL.U32 R27, R22.reuse, 0x4, RZ ;  /* 0x00000004161b7824 */ /* 0x040fe200078e00ff */
[----:B------:R-:W-:Y:S01]  /*11c0*/  SHF.L.U64.HI R0, R22, 0x2, R23 ;  /* 0x0000000216007819 */ /* 0x000fe20000010217 */
[C---:B------:R-:W-:Y:S01]  /*11d0*/  IMAD.SHL.U32 R28, R12.reuse, 0x4, RZ ;  /* 0x000000040c1c7824 */ /* 0x040fe200078e00ff */
[----:B------:R-:W1:Y:S01]  /*11e0*/  LDCU.128 UR20, c[0x0][0x3d0] ;  /* 0x00007a00ff1477ac */ /* 0x000e620008000c00 */
[----:B------:R-:W-:Y:S01]  /*11f0*/  SHF.L.U64.HI R26, R12, 0x2, R13 ;  /* 0x000000020c1a7819 */ /* 0x000fe2000001020d */
[----:B------:R-:W2:Y:S01]  /*1200*/  LDCU.64 UR4, c[0x0][0x3f0] ;  /* 0x00007e00ff0477ac */ /* 0x000ea20008000a00 */
[----:B0-----:R-:W-:Y:S02]  /*1210*/  IADD3 R24, P0, PT, R27, UR18, RZ ;  /* 0x000000121b187c10 */ /* 0x001fe4000ff1e0ff */
[----:B------:R-:W-:Y:S02]  /*1220*/  IADD3 R20, P1, PT, R28, UR18, RZ ;  /* 0x000000121c147c10 */ /* 0x000fe4000ff3e0ff */
[----:B------:R-:W-:-:S02]  /*1230*/  IADD3.X R25, PT, PT, R0, UR19, RZ, P0, !PT ;  /* 0x0000001300197c10 */ /* 0x000fc400087fe4ff */
[C---:B-1----:R-:W-:Y:S02]  /*1240*/  IADD3 R16, P0, PT, R27.reuse, UR22, RZ ;  /* 0x000000161b107c10 */ /* 0x042fe4000ff1e0ff */
[----:B------:R-:W-:Y:S01]  /*1250*/  IADD3.X R21, PT, PT, R26, UR19, RZ, P1, !PT ;  /* 0x000000131a157c10 */ /* 0x000fe20008ffe4ff */
[----:B------:R0:W3:Y:S01]  /*1260*/  LDG.E R29, desc[UR10][R24.64] ;  /* 0x0000000a181d7981 */ /* 0x0000e2000c1e1900 */
[----:B------:R-:W-:Y:S02]  /*1270*/  IADD3 R14, P1, PT, R28, UR22, RZ ;  /* 0x000000161c0e7c10 */ /* 0x000fe4000ff3e0ff */
[----:B------:R-:W-:Y:S01]  /*1280*/  IADD3.X R17, PT, PT, R0, UR23, RZ, P0, !PT ;  /* 0x0000001700117c10 */ /* 0x000fe200087fe4ff */
[----:B------:R1:W3:Y:S01]  /*1290*/  LDG.E R11, desc[UR10][R20.64] ;  /* 0x0000000a140b7981 */ /* 0x0002e2000c1e1900 */
[----:B--2---:R-:W-:Y:S02]  /*12a0*/  IADD3 R18, P0, PT, R28, UR4, RZ ;  /* 0x000000041c127c10 */ /* 0x004fe4000ff1e0ff */
[----:B------:R-:W-:Y:S01]  /*12b0*/  IADD3 R2, P2, PT, R27, UR4, RZ ;  /* 0x000000041b027c10 */ /* 0x000fe2000ff5e0ff */
[----:B------:R-:W2:Y:S01]  /*12c0*/  LDG.E R16, desc[UR10][R16.64] ;  /* 0x0000000a10107981 */ /* 0x000ea2000c1e1900 */
[----:B------:R-:W-:-:S02]  /*12d0*/  IADD3.X R15, PT, PT, R26, UR23, RZ, P1, !PT ;  /* 0x000000171a0f7c10 */ /* 0x000fc40008ffe4ff */
[----:B------:R-:W-:Y:S02]  /*12e0*/  IADD3.X R19, PT, PT, R26, UR5, RZ, P0, !PT ;  /* 0x000000051a137c10 */ /* 0x000fe400087fe4ff */
[----:B0-----:R-:W-:Y:S02]  /*12f0*/  IADD3 R24, P1, PT, R28, UR16, RZ ;  /* 0x000000101c187c10 */ /* 0x001fe4000ff3e0ff */
[C---:B-1----:R-:W-:Y:S02]  /*1300*/  IADD3 R20, P0, PT, R27.reuse, UR16, RZ ;  /* 0x000000101b147c10 */ /* 0x042fe4000ff1e0ff */
[----:B------:R-:W-:Y:S01]  /*1310*/  IADD3.X R3, PT, PT, R0, UR5, RZ, P2, !PT ;  /* 0x0000000500037c10 */ /* 0x000fe200097fe4ff */
[----:B------:R0:W2:Y:S01]  /*1320*/  LDG.E R17, desc[UR10][R14.64] ;  /* 0x0000000a0e117981 */ /* 0x0000a2000c1e1900 */
[----:B------:R-:W-:Y:S02]  /*1330*/  IADD3.X R25, PT, PT, R26, UR17, RZ, P1, !PT ;  /* 0x000000111a197c10 */ /* 0x000fe40008ffe4ff */
[----:B------:R-:W-:Y:S01]  /*1340*/  IADD3.X R21, PT, PT, R0, UR17, RZ, P0, !PT ;  /* 0x0000001100157c10 */ /* 0x000fe200087fe4ff */
[----:B------:R-:W4:Y:S04]  /*1350*/  LDG.E R2, desc[UR10][R2.64] ;  /* 0x0000000a02027981 */ /* 0x000f28000c1e1900 */
[----:B------:R-:W4:Y:S04]  /*1360*/  LDG.E R20, desc[UR10][R20.64] ;  /* 0x0000000a14147981 */ /* 0x000f28000c1e1900 */
[----:B------:R-:W4:Y:S04]  /*1370*/  LDG.E R25, desc[UR10][R24.64] ;  /* 0x0000000a18197981 */ /* 0x000f28000c1e1900 */
[----:B------:R1:W4:Y:S01]  /*1380*/  LDG.E R3, desc[UR10][R18.64] ;  /* 0x0000000a12037981 */ /* 0x000322000c1e1900 */
[----:B0-----:R-:W-:-:S04]  /*1390*/  IADD3 R14, P0, PT, R27, UR20, RZ ;  /* 0x000000141b0e7c10 */ /* 0x001fc8000ff1e0ff */
[----:B------:R-:W-:Y:S02]  /*13a0*/  IADD3.X R15, PT, PT, R0, UR21, RZ, P0, !PT ;  /* 0x00000015000f7c10 */ /* 0x000fe400087fe4ff */
[----:B-1----:R-:W-:-:S03]  /*13b0*/  IADD3 R18, P1, PT, R28, UR20, RZ ;  /* 0x000000141c127c10 */ /* 0x002fc6000ff3e0ff */
[----:B------:R-:W4:Y:S01]  /*13c0*/  LDG.E R14, desc[UR10][R14.64] ;  /* 0x0000000a0e0e7981 */ /* 0x000f22000c1e1900 */
[----:B------:R-:W-:-:S05]  /*13d0*/  IADD3.X R19, PT, PT, R26, UR21, RZ, P1, !PT ;  /* 0x000000151a137c10 */ /* 0x000fca0008ffe4ff */
[----:B------:R-:W4:Y:S01]  /*13e0*/  LDG.E R27, desc[UR10][R18.64] ;  /* 0x0000000a121b7981 */ /* 0x000f22000c1e1900 */
[----:B------:R-:W-:Y:S01]  /*13f0*/  BSSY.RECONVERGENT B1, `(.L_x_19) ;  /* 0x000001b000017945 */ /* 0x000fe20003800200 */
[----:B---3--:R-:W-:Y:S02]  /*1400*/  FMNMX R11, R29, R11, !PT ;  /* 0x0000000b1d0b7209 */ /* 0x008fe40007800000 */
[----:B--2---:R-:W-:-:S05]  /*1410*/  FMNMX R16, R16, R17, PT ;  /* 0x0000001110107209 */ /* 0x004fca0003800000 */
[----:B------:R-:W-:Y:S02]  /*1420*/  FADD R11, R11, -R16 ;  /* 0x800000100b0b7221 */ /* 0x000fe40000000000 */
[----:B------:R-:W0:Y:S01]  /*1430*/  LDC.64 R16, c[0x0][0x388] ;  /* 0x0000e200ff107b82 */ /* 0x000e220000000a00 */
[----:B----4-:R-:W-:Y:S02]  /*1440*/  FMNMX R2, R2, R3, !PT ;  /* 0x0000000302027209 */ /* 0x010fe40007800000 */
[----:B------:R-:W-:-:S05]  /*1450*/  FMNMX R3, R20, R25, PT ;  /* 0x0000001914037209 */ /* 0x000fca0003800000 */
[----:B------:R-:W-:-:S04]  /*1460*/  FADD R2, R2, -R3 ;  /* 0x8000000302027221 */ /* 0x000fc80000000000 */
[----:B------:R-:W-:-:S04]  /*1470*/  FADD R2, R11, R2 ;  /* 0x000000020b027221 */ /* 0x000fc80000000000 */
[----:B------:R-:W-:-:S04]  /*1480*/  FADD R2, R2, 2 ;  /* 0x4000000002027421 */ /* 0x000fc80000000000 */
[----:B------:R-:W-:-:S04]  /*1490*/  FMUL R20, R2, R2 ;  /* 0x0000000202147220 */ /* 0x000fc80000400000 */
[----:B------:R-:W1:Y:S01]  /*14a0*/  MUFU.RCP R0, R20 ;  /* 0x0000001400007308 */ /* 0x000e620000001000 */
[----:B------:R-:W-:-:S04]  /*14b0*/  FADD R3, R14, R27 ;  /* 0x0000001b0e037221 */ /* 0x000fc80000000000 */
[----:B------:R-:W-:-:S04]  /*14c0*/  FMUL R3, R3, 4 ;  /* 0x4080000003037820 */ /* 0x000fc80000400000 */
[----:B------:R-:W2:Y:S01]  /*14d0*/  FCHK P1, R3, R20 ;  /* 0x0000001403007302 */ /* 0x000ea20000020000 */
[----:B-1----:R-:W-:-:S04]  /*14e0*/  FFMA R11, -R20, R0, 1 ;  /* 0x3f800000140b7423 */ /* 0x002fc80000000100 */
[----:B------:R-:W-:-:S04]  /*14f0*/  FFMA R0, R0, R11, R0 ;  /* 0x0000000b00007223 */ /* 0x000fc80000000000 */
[----:B------:R-:W-:Y:S01]  /*1500*/  FFMA R11, R3, R0, RZ ;  /* 0x00000000030b7223 */ /* 0x000fe200000000ff */
[----:B0-----:R-:W-:-:S03]  /*1510*/  ISETP.GE.U32.AND P0, PT, R16, 0x8, PT ;  /* 0x000000081000780c */ /* 0x001fc60003f06070 */
[----:B------:R-:W-:Y:S01]  /*1520*/  FFMA R2, -R20, R11, R3 ;  /* 0x0000000b14027223 */ /* 0x000fe20000000103 */
[----:B------:R-:W-:-:S03]  /*1530*/  ISETP.GE.U32.AND.EX P0, PT, R17, RZ, PT, P0 ;  /* 0x000000ff1100720c */ /* 0x000fc60003f06100 */
[----:B------:R-:W-:Y:S01]  /*1540*/  FFMA R14, R0, R2, R11 ;  /* 0x00000002000e7223 */ /* 0x000fe2000000000b */
[----:B--2---:R-:W-:Y:S09]  /*1550*/  @!P1 BRA `(.L_x_20) ;  /* 0x0000000000109947 */ /* 0x004ff20003800000 */
[----:B------:R-:W-:Y:S02]  /*1560*/  MOV R0, R20 ;  /* 0x0000001400007202 */ /* 0x000fe40000000f00 */
[----:B------:R-:W-:-:S07]  /*1570*/  MOV R2, 0x1590 ;  /* 0x0000159000027802 */ /* 0x000fce0000000f00 */
[----:B-----5:R-:W-:Y:S05]  /*1580*/  CALL.REL.NOINC `($__internal_1_$__cuda_sm3x_div_rn_noftz_f32_slowpath) ;  /* 0x0000001000487944 */ /* 0x020fea0003c00000 */
[----:B------:R-:W-:-:S07]  /*1590*/  IMAD.MOV.U32 R14, RZ, RZ, R0 ;  /* 0x000000ffff0e7224 */ /* 0x000fce00078e0000 */
.L_x_20:
[----:B------:R-:W-:Y:S05]  /*15a0*/  BSYNC.RECONVERGENT B1 ;  /* 0x0000000000017941 */ /* 0x000fea0003800200 */
.L_x_19:
[----:B------:R-:W-:Y:S01]  /*15b0*/  UMOV UR4, URZ ;  /* 0x000000ff00047c82 */ /* 0x000fe20008000000 */
[----:B------:R-:W-:Y:S01]  /*15c0*/  UMOV UR5, URZ ;  /* 0x000000ff00057c82 */ /* 0x000fe20008000000 */
[----:B------:R-:W-:Y:S02]  /*15d0*/  HFMA2 R15, -RZ, RZ, 0, 0 ;  /* 0x00000000ff0f7431 */ /* 0x000fe400000001ff */
[----:B------:R-:W-:Y:S02]  /*15e0*/  IMAD.MOV.U32 R0, RZ, RZ, RZ ;  /* 0x000000ffff007224 */ /* 0x000fe400078e00ff */
[----:B------:R-:W-:Y:S01]  /*15f0*/  IMAD.MOV.U32 R11, RZ, RZ, RZ ;  /* 0x000000ffff0b7224 */ /* 0x000fe200078e00ff */
[----:B------:R-:W-:Y:S06]  /*1600*/  @!P0 BRA `(.L_x_21) ;  /* 0x0000000400208947 */ /* 0x000fec0003800000 */
[----:B------:R-:W0:Y:S01]  /*1610*/  LDCU.64 UR4, c[0x0][0x398] ;  /* 0x00007300ff0477ac */ /* 0x000e220008000a00 */
[----:B------:R-:W-:Y:S02]  /*1620*/  IMAD R3, R22, UR7, RZ ;  /* 0x0000000716037c24 */ /* 0x000fe4000f8e02ff */
[----:B------:R-:W-:Y:S01]  /*1630*/  IMAD R21, R12, UR7, RZ ;  /* 0x000000070c157c24 */ /* 0x000fe2000f8e02ff */
[----:B------:R-:W1:Y:S01]  /*1640*/  LDCU UR9, c[0x0][0x38c] ;  /* 0x00007180ff0977ac */ /* 0x000e620008000800 */
[----:B------:R-:W-:Y:S02]  /*1650*/  IMAD R19, R23, UR6, R3 ;  /* 0x0000000617137c24 */ /* 0x000fe4000f8e0203 */
[----:B------:R-:W-:Y:S02]  /*1660*/  IMAD R21, R13, UR6, R21 ;  /* 0x000000060d157c24 */ /* 0x000fe4000f8e0215 */
[----:B------:R-:W-:Y:S01]  /*1670*/  IMAD.MOV.U32 R0, RZ, RZ, RZ ;  /* 0x000000ffff007224 */ /* 0x000fe200078e00ff */
[----:B0-----:R-:W-:-:S04]  /*1680*/  UIADD3 UR4, UP0, UPT, UR4, 0x10, URZ ;  /* 0x0000001004047890 */ /* 0x001fc8000ff1e0ff */
[----:B------:R-:W-:Y:S02]  /*1690*/  UIADD3.X UR5, UPT, UPT, URZ, UR5, URZ, UP0, !UPT ;  /* 0x00000005ff057290 */ /* 0x000fe400087fe4ff */
[----:B------:R-:W-:Y:S01]  /*16a0*/  IMAD.U32 R16, RZ, RZ, UR4 ;  /* 0x00000004ff107e24 */ /* 0x000fe2000f8e00ff */
[----:B------:R-:W-:-:S03]  /*16b0*/  UMOV UR4, UR8 ;  /* 0x0000000800047c82 */ /* 0x000fc60008000000 */
[----:B------:R-:W-:Y:S01]  /*16c0*/  MOV R17, UR5 ;  /* 0x0000000500117c02 */ /* 0x000fe20008000f00 */
[----:B-1----:R-:W-:Y:S02]  /*16d0*/  UMOV UR5, UR9 ;  /* 0x0000000900057c82 */ /* 0x002fe40008000000 */
[----:B------:R-:W-:-:S04]  /*16e0*/  IMAD.WIDE.U32 R2, R22, UR6, R16 ;  /* 0x0000000616027c25 */ /* 0x000fc8000f8e0010 */
[----:B------:R-:W-:-:S04]  /*16f0*/  IMAD.WIDE.U32 R16, R12, UR6, R16 ;  /* 0x000000060c107c25 */ /* 0x000fc8000f8e0010 */
[----:B------:R-:W-:Y:S01]  /*1700*/  IMAD.IADD R18, R3, 0x1, R19 ;  /* 0x0000000103127824 */ /* 0x000fe200078e0213 */
[----:B------:R-:W-:Y:S01]  /*1710*/  MOV R19, R2 ;  /* 0x0000000200137202 */ /* 0x000fe20000000f00 */
[----:B------:R-:W-:Y:S01]  /*1720*/  IMAD.IADD R3, R17, 0x1, R21 ;  /* 0x0000000111037824 */ /* 0x000fe200078e0215 */
[----:B------:R-:W-:-:S07]  /*1730*/  MOV R2, R16 ;  /* 0x0000001000027202 */ /* 0x000fce0000000f00 */
.L_x_22:
[----:B------:R-:W-:Y:S01]  /*1740*/  MOV R16, R19 ;  /* 0x0000001300107202 */ /* 0x000fe20000000f00 */
[----:B------:R-:W-:Y:S01]  /*1750*/  IMAD.MOV.U32 R17, RZ, RZ, R18 ;  /* 0x000000ffff117224 */ /* 0x000fe200078e0012 */
[----:B------:R-:W2:Y:S04]  /*1760*/  LDG.E R25, desc[UR10][R2.64+-0x10] ;  /* 0xfffff00a02197981 */ /* 0x000ea8000c1e1900 */
[----:B------:R-:W3:Y:S04]  /*1770*/  LDG.E R24, desc[UR10][R16.64+-0x10] ;  /* 0xfffff00a10187981 */ /* 0x000ee8000c1e1900 */
[----:B------:R-:W4:Y:S04]  /*1780*/  LDG.E R20, desc[UR10][R16.64+-0xc] ;  /* 0xfffff40a10147981 */ /* 0x000f28000c1e1900 */
[----:B------:R-:W4:Y:S04]  /*1790*/  LDG.E R19, desc[UR10][R2.64+-0xc] ;  /* 0xfffff40a02137981 */ /* 0x000f28000c1e1900 */
[----:B------:R-:W4:Y:S04]  /*17a0*/  LDG.E R18, desc[UR10][R16.64+-0x8] ;  /* 0xfffff80a10127981 */ /* 0x000f28000c1e1900 */
[----:B------:R-:W4:Y:S01]  /*17b0*/  LDG.E R21, desc[UR10][R2.64+-0x8] ;  /* 0xfffff80a02157981 */ /* 0x000f22000c1e1900 */
[C---:B---3--:R-:W-:Y:S01]  /*17c0*/  FFMA R27, R24.reuse, R24, R15 ;  /* 0x00000018181b7223 */ /* 0x048fe2000000000f */
[----:B--2---:R-:W-:-:S02]  /*17d0*/  FFMA R26, R24, R25, R11 ;  /* 0x00000019181a7223 */ /* 0x004fc4000000000b */
[----:B------:R-:W2:Y:S04]  /*17e0*/  LDG.E R15, desc[UR10][R2.64+-0x4] ;  /* 0xfffffc0a020f7981 */ /* 0x000ea8000c1e1900 */
[----:B------:R-:W3:Y:S01]  /*17f0*/  LDG.E R24, desc[UR10][R16.64+-0x4] ;  /* 0xfffffc0a10187981 */ /* 0x000ee2000c1e1900 */
[----:B------:R-:W-:Y:S01]  /*1800*/  FFMA R28, R25, R25, R0 ;  /* 0x00000019191c7223 */ /* 0x000fe20000000000 */
[C---:B----4-:R-:W-:Y:S01]  /*1810*/  FFMA R27, R20.reuse, R20, R27 ;  /* 0x00000014141b7223 */ /* 0x050fe2000000001b */
[-C--:B------:R-:W-:Y:S01]  /*1820*/  FFMA R26, R20, R19.reuse, R26 ;  /* 0x00000013141a7223 */ /* 0x080fe2000000001a */
[----:B------:R-:W4:Y:S01]  /*1830*/  LDG.E R25, desc[UR10][R16.64] ;  /* 0x0000000a10197981 */ /* 0x000f22000c1e1900 */
[----:B------:R-:W-:Y:S01]  /*1840*/  FFMA R28, R19, R19, R28 ;  /* 0x00000013131c7223 */ /* 0x000fe2000000001c */
[----:B------:R-:W-:-:S02]  /*1850*/  FFMA R27, R18, R18, R27 ;  /* 0x00000012121b7223 */ /* 0x000fc4000000001b */
[----:B------:R-:W4:Y:S01]  /*1860*/  LDG.E R0, desc[UR10][R2.64] ;  /* 0x0000000a02007981 */ /* 0x000f22000c1e1900 */
[-C--:B------:R-:W-:Y:S01]  /*1870*/  FFMA R26, R18, R21.reuse, R26 ;  /* 0x00000015121a7223 */ /* 0x080fe2000000001a */
[----:B------:R-:W-:Y:S02]  /*1880*/  FFMA R28, R21, R21, R28 ;  /* 0x00000015151c7223 */ /* 0x000fe4000000001c */
[----:B------:R-:W4:Y:S04]  /*1890*/  LDG.E R11, desc[UR10][R16.64+0x4] ;  /* 0x0000040a100b7981 */ /* 0x000f28000c1e1900 */
[----:B------:R-:W4:Y:S04]  /*18a0*/  LDG.E R20, desc[UR10][R2.64+0x4] ;  /* 0x0000040a02147981 */ /* 0x000f28000c1e1900 */
[----:B------:R-:W4:Y:S01]  /*18b0*/  LDG.E R21, desc[UR10][R2.64+0xc] ;  /* 0x00000c0a02157981 */ /* 0x000f22000c1e1900 */
[C---:B---3--:R-:W-:Y:S01]  /*18c0*/  FFMA R18, R24.reuse, R24, R27 ;  /* 0x0000001818127223 */ /* 0x048fe2000000001b */
[-C--:B--2---:R-:W-:Y:S01]  /*18d0*/  FFMA R19, R24, R15.reuse, R26 ;  /* 0x0000000f18137223 */ /* 0x084fe2000000001a */
[----:B------:R-:W-:Y:S01]  /*18e0*/  FFMA R27, R15, R15, R28 ;  /* 0x0000000f0f1b7223 */ /* 0x000fe2000000001c */
[----:B------:R0:W2:Y:S04]  /*18f0*/  LDG.E R24, desc[UR10][R2.64+0x8] ;  /* 0x0000080a02187981 */ /* 0x0000a8000c1e1900 */
[----:B------:R-:W3:Y:S04]  /*1900*/  LDG.E R15, desc[UR10][R16.64+0x8] ;  /* 0x0000080a100f7981 */ /* 0x000ee8000c1e1900 */
[----:B------:R-:W2:Y:S01]  /*1910*/  LDG.E R28, desc[UR10][R16.64+0xc] ;  /* 0x00000c0a101c7981 */ /* 0x000ea2000c1e1900 */
[----:B------:R-:W-:Y:S01]  /*1920*/  UIADD3 UR4, UP0, UPT, UR4, -0x8, URZ ;  /* 0xfffffff804047890 */ /* 0x000fe2000ff1e0ff */
[----:B----4-:R-:W-:-:S03]  /*1930*/  FFMA R26, R25, R25, R18 ;  /* 0x00000019191a7223 */ /* 0x010fc60000000012 */
[----:B------:R-:W-:Y:S02]  /*1940*/  UIADD3.X UR5, UPT, UPT, UR5, -0x1, URZ, UP0, !UPT ;  /* 0xffffffff05057890 */ /* 0x000fe400087fe4ff */
[----:B------:R-:W-:Y:S01]  /*1950*/  UISETP.NE.U32.AND UP0, UPT, UR4, URZ, UPT ;  /* 0x000000ff0400728c */ /* 0x000fe2000bf05070 */
[-C--:B------:R-:W-:Y:S01]  /*1960*/  FFMA R25, R25, R0.reuse, R19 ;  /* 0x0000000019197223 */ /* 0x080fe20000000013 */
[----:B------:R-:W-:Y:S01]  /*1970*/  FFMA R27, R0, R0, R27 ;  /* 0x00000000001b7223 */ /* 0x000fe2000000001b */
[----:B------:R-:W-:Y:S01]  /*1980*/  IADD3 R19, P0, PT, R16, 0x20, RZ ;  /* 0x0000002010137810 */ /* 0x000fe20007f1e0ff */
[----:B------:R-:W-:Y:S01]  /*1990*/  UISETP.NE.AND.EX UP0, UPT, UR5, URZ, UPT, UP0 ;  /* 0x000000ff0500728c */ /* 0x000fe2000bf05300 */
[C---:B------:R-:W-:Y:S01]  /*19a0*/  FFMA R26, R11.reuse, R11, R26 ;  /* 0x0000000b0b1a7223 */ /* 0x040fe2000000001a */
[-C--:B------:R-:W-:Y:S01]  /*19b0*/  FFMA R25, R11, R20.reuse, R25 ;  /* 0x000000140b197223 */ /* 0x080fe20000000019 */
[----:B------:R-:W-:Y:S01]  /*19c0*/  FFMA R27, R20, R20, R27 ;  /* 0x00000014141b7223 */ /* 0x000fe2000000001b */
[----:B------:R-:W-:-:S02]  /*19d0*/  IADD3.X R18, PT, PT, RZ, R17, RZ, P0, !PT ;  /* 0x00000011ff127210 */ /* 0x000fc400007fe4ff */
[----:B0-----:R-:W-:-:S05]  /*19e0*/  IADD3 R2, P0, PT, R2, 0x20, RZ ;  /* 0x0000002002027810 */ /* 0x001fca0007f1e0ff */
[----:B------:R-:W-:Y:S02]  /*19f0*/  IMAD.X R3, RZ, RZ, R3, P0 ;  /* 0x000000ffff037224 */ /* 0x000fe400000e0603 */
[C---:B---3--:R-:W-:Y:S01]  /*1a00*/  FFMA R11, R15.reuse, R15, R26 ;  /* 0x0000000f0f0b7223 */ /* 0x048fe2000000001a */
[-C--:B--2---:R-:W-:Y:S01]  /*1a10*/  FFMA R0, R15, R24.reuse, R25 ;  /* 0x000000180f007223 */ /* 0x084fe20000000019 */
[----:B------:R-:W-:Y:S02]  /*1a20*/  FFMA R24, R24, R24, R27 ;  /* 0x0000001818187223 */ /* 0x000fe4000000001b */
[C---:B------:R-:W-:Y:S01]  /*1a30*/  FFMA R15, R28.reuse, R28, R11 ;  /* 0x0000001c1c0f7223 */ /* 0x040fe2000000000b */
[-C--:B------:R-:W-:Y:S01]  /*1a40*/  FFMA R11, R28, R21.reuse, R0 ;  /* 0x000000151c0b7223 */ /* 0x080fe20000000000 */
[----:B------:R-:W-:Y:S01]  /*1a50*/  FFMA R0, R21, R21, R24 ;  /* 0x0000001515007223 */ /* 0x000fe20000000018 */
[----:B------:R-:W-:Y:S06]  /*1a60*/  BRA.U UP0, `(.L_x_22) ;  /* 0xfffffffd00347547 */ /* 0x000fec000b83ffff */
[----:B------:R-:W-:Y:S01]  /*1a70*/  UMOV UR4, UR8 ;  /* 0x0000000800047c82 */ /* 0x000fe20008000000 */
[----:B------:R-:W-:-:S05]  /*1a80*/  UMOV UR5, UR9 ;  /* 0x0000000900057c82 */ /* 0x000fca0008000000 */
.L_x_21:
[----:B------:R-:W-:-:S04]  /*1a90*/  UISETP.NE.U32.AND UP0, UPT, UR15, URZ, UPT ;  /* 0x000000ff0f00728c */ /* 0x000fc8000bf05070 */
[----:B------:R-:W-:-:S09]  /*1aa0*/  UISETP.NE.AND.EX UP0, UPT, URZ, URZ, UPT, UP0 ;  /* 0x000000ffff00728c */ /* 0x000fd2000bf05300 */
[----:B------:R-:W-:Y:S05]  /*1ab0*/  BRA.U !UP0, `(.L_x_23) ;  /* 0x00000005087c7547 */ /* 0x000fea000b800000 */
[----:B------:R-:W-:Y:S02]  /*1ac0*/  UISETP.GE.U32.AND UP1, UPT, UR13, 0x3, UPT ;  /* 0x000000030d00788c */ /* 0x000fe4000bf26070 */
[----:B------:R-:W-:Y:S02]  /*1ad0*/  UISETP.NE.U32.AND UP0, UPT, UR12, URZ, UPT ;  /* 0x000000ff0c00728c */ /* 0x000fe4000bf05070 */
[----:B------:R-:W-:Y:S02]  /*1ae0*/  UISETP.GE.U32.AND.EX UP1, UPT, UR14, URZ, UPT, UP1 ;  /* 0x000000ff0e00728c */ /* 0x000fe4000bf26110 */
[----:B------:R-:W-:-:S07]  /*1af0*/  UISETP.NE.AND.EX UP0, UPT, URZ, URZ, UPT, UP0 ;  /* 0x000000ffff00728c */ /* 0x000fce000bf05300 */
[----:B------:R-:W-:Y:S05]  /*1b00*/  BRA.U !UP1, `(.L_x_24) ;  /* 0x0000000109907547 */ /* 0x000fea000b800000 */
[----:B------:R-:W0:Y:S01]  /*1b10*/  LDC.64 R2, c[0x0][0x388] ;  /* 0x0000e200ff027b82 */ /* 0x000e220000000a00 */
[----:B------:R-:W1:Y:S01]  /*1b20*/  LDCU.64 UR16, c[0x0][0x398] ;  /* 0x00007300ff1077ac */ /* 0x000e620008000a00 */
[-C--:B0-----:R-:W-:Y:S02]  /*1b30*/  IMAD R20, R23, R2.reuse, RZ ;  /* 0x0000000217147224 */ /* 0x081fe400078e02ff */
[-C--:B------:R-:W-:Y:S02]  /*1b40*/  IMAD R24, R13, R2.reuse, RZ ;  /* 0x000000020d187224 */ /* 0x080fe400078e02ff */
[C---:B------:R-:W-:Y:S02]  /*1b50*/  IMAD R21, R22.reuse, R3, R20 ;  /* 0x0000000316157224 */ /* 0x040fe400078e0214 */
[----:B------:R-:W-:-:S04]  /*1b60*/  IMAD.WIDE.U32 R18, R22, R2, UR4 ;  /* 0x0000000416127e25 */ /* 0x000fc8000f8e0002 */
[----:B------:R-:W-:Y:S01]  /*1b70*/  IMAD.WIDE.U32 R16, R12, R2, UR4 ;  /* 0x000000040c107e25 */ /* 0x000fe2000f8e0002 */
[----:B-1----:R-:W-:Y:S02]  /*1b80*/  LEA R20, P0, R18, UR16, 0x2 ;  /* 0x0000001012147c11 */ /* 0x002fe4000f8010ff */
[----:B------:R-:W-:Y:S01]  /*1b90*/  IADD3 R19, PT, PT, R19, R21, RZ ;  /* 0x0000001513137210 */ /* 0x000fe20007ffe0ff */
[----:B------:R-:W-:Y:S01]  /*1ba0*/  IMAD R3, R12, R3, R24 ;  /* 0x000000030c037224 */ /* 0x000fe200078e0218 */
[----:B------:R-:W-:Y:S02]  /*1bb0*/  LEA R2, P1, R16, UR16, 0x2 ;  /* 0x0000001010027c11 */ /* 0x000fe4000f8210ff */
[----:B------:R-:W-:Y:S01]  /*1bc0*/  LEA.HI.X R21, R18, UR17, R19, 0x2, P0 ;  /* 0x0000001112157c11 */ /* 0x000fe200080f1413 */
[----:B------:R-:W-:-:S04]  /*1bd0*/  IMAD.IADD R3, R17, 0x1, R3 ;  /* 0x0000000111037824 */ /* 0x000fc800078e0203 */
[----:B------:R-:W2:Y:S01]  /*1be0*/  LDG.E R26, desc[UR10][R20.64] ;  /* 0x0000000a141a7981 */ /* 0x000ea2000c1e1900 */
[----:B------:R-:W-:-:S03]  /*1bf0*/  LEA.HI.X R3, R16, UR17, R3, 0x2, P1 ;  /* 0x0000001110037c11 */ /* 0x000fc600088f1403 */
[----:B------:R-:W3:Y:S04]  /*1c00*/  LDG.E R19, desc[UR10][R20.64+0x4] ;  /* 0x0000040a14137981 */ /* 0x000ee8000c1e1900 */
[----:B------:R-:W4:Y:S04]  /*1c10*/  LDG.E R27, desc[UR10][R2.64] ;  /* 0x0000000a021b7981 */ /* 0x000f28000c1e1900 */
[----:B------:R-:W3:Y:S04]  /*1c20*/  LDG.E R18, desc[UR10][R2.64+0x4] ;  /* 0x0000040a02127981 */ /* 0x000ee8000c1e1900 */
[----:B------:R-:W3:Y:S04]  /*1c30*/  LDG.E R17, desc[UR10][R20.64+0x8] ;  /* 0x0000080a14117981 */ /* 0x000ee8000c1e1900 */
[----:B------:R-:W3:Y:S04]  /*1c40*/  LDG.E R16, desc[UR10][R2.64+0x8] ;  /* 0x0000080a02107981 */ /* 0x000ee8000c1e1900 */
[----:B------:R-:W3:Y:S04]  /*1c50*/  LDG.E R24, desc[UR10][R20.64+0xc] ;  /* 0x00000c0a14187981 */ /* 0x000ee8000c1e1900 */
[----:B------:R-:W3:Y:S01]  /*1c60*/  LDG.E R25, desc[UR10][R2.64+0xc] ;  /* 0x00000c0a02197981 */ /* 0x000ee2000c1e1900 */
[----:B------:R-:W-:-:S04]  /*1c70*/  UIADD3 UR4, UP1, UPT, UR4, 0x4, URZ ;  /* 0x0000000404047890 */ /* 0x000fc8000ff3e0ff */
[----:B------:R-:W-:Y:S01]  /*1c80*/  UIADD3.X UR5, UPT, UPT, URZ, UR5, URZ, UP1, !UPT ;  /* 0x00000005ff057290 */ /* 0x000fe20008ffe4ff */
[C---:B--2---:R-:W-:Y:S01]  /*1c90*/  FFMA R28, R26.reuse, R26, R15 ;  /* 0x0000001a1a1c7223 */ /* 0x044fe2000000000f */
[-C--:B----4-:R-:W-:Y:S01]  /*1ca0*/  FFMA R11, R26, R27.reuse, R11 ;  /* 0x0000001b1a0b7223 */ /* 0x090fe2000000000b */
[----:B------:R-:W-:Y:S02]  /*1cb0*/  FFMA R27, R27, R27, R0 ;  /* 0x0000001b1b1b7223 */ /* 0x000fe40000000000 */
[C---:B---3--:R-:W-:Y:S01]  /*1cc0*/  FFMA R28, R19.reuse, R19, R28 ;  /* 0x00000013131c7223 */ /* 0x048fe2000000001c */
[-C--:B------:R-:W-:Y:S01]  /*1cd0*/  FFMA R11, R19, R18.reuse, R11 ;  /* 0x00000012130b7223 */ /* 0x080fe2000000000b */
[----:B------:R-:W-:Y:S02]  /*1ce0*/  FFMA R27, R18, R18, R27 ;  /* 0x00000012121b7223 */ /* 0x000fe4000000001b */
[C---:B------:R-:W-:Y:S01]  /*1cf0*/  FFMA R15, R17.reuse, R17, R28 ;  /* 0x00000011110f7223 */ /* 0x040fe2000000001c */
[-C--:B------:R-:W-:Y:S01]  /*1d00*/  FFMA R0, R17, R16.reuse, R11 ;  /* 0x0000001011007223 */ /* 0x080fe2000000000b */
[----:B------:R-:W-:-:S02]  /*1d10*/  FFMA R16, R16, R16, R27 ;  /* 0x0000001010107223 */ /* 0x000fc4000000001b */
[C---:B------:R-:W-:Y:S01]  /*1d20*/  FFMA R15, R24.reuse, R24, R15 ;  /* 0x00000018180f7223 */ /* 0x040fe2000000000f */
[-C--:B------:R-:W-:Y:S01]  /*1d30*/  FFMA R11, R24, R25.reuse, R0 ;  /* 0x00000019180b7223 */ /* 0x080fe20000000000 */
[----:B------:R-:W-:-:S07]  /*1d40*/  FFMA R0, R25, R25, R16 ;  /* 0x0000001919007223 */ /* 0x000fce0000000010 */
.L_x_24:
[----:B------:R-:W-:Y:S05]  /*1d50*/  BRA.U !UP0, `(.L_x_23) ;  /* 0x0000000108d47547 */ /* 0x000fea000b800000 */
[----:B------:R-:W0:Y:S01]  /*1d60*/  LDCU UR9, c[0x0][0x388] ;  /* 0x00007100ff0977ac */ /* 0x000e220008000800 */
[----:B------:R-:W-:-:S04]  /*1d70*/  UISETP.NE.U32.AND UP0, UPT, UR12, 0x1, UPT ;  /* 0x000000010c00788c */ /* 0x000fc8000bf05070 */
[----:B------:R-:W-:Y:S02]  /*1d80*/  UISETP.NE.AND.EX UP0, UPT, URZ, URZ, UPT, UP0 ;  /* 0x000000ffff00728c */ /* 0x000fe4000bf05300 */
[----:B0-----:R-:W-:-:S07]  /*1d90*/  ULOP3.LUT UP1, URZ, UR9, 0x1, URZ, 0xc0, !UPT ;  /* 0x0000000109ff7892 */ /* 0x001fce000f82c0ff */
[----:B------:R-:W-:Y:S05]  /*1da0*/  BRA.U !UP0, `(.L_x_25) ;  /* 0x0000000108687547 */ /* 0x000fea000b800000 */
[----:B------:R-:W0:Y:S01]  /*1db0*/  LDC.64 R18, c[0x0][0x388] ;  /* 0x0000e200ff127b82 */ /* 0x000e220000000a00 */
[----:B------:R-:W1:Y:S01]  /*1dc0*/  LDCU.64 UR16, c[0x0][0x398] ;  /* 0x00007300ff1077ac */ /* 0x000e620008000a00 */
[-C--:B0-----:R-:W-:Y:S02]  /*1dd0*/  IMAD R20, R23, R18.reuse, RZ ;  /* 0x0000001217147224 */ /* 0x081fe400078e02ff */
[-C--:B------:R-:W-:Y:S02]  /*1de0*/  IMAD R24, R13, R18.reuse, RZ ;  /* 0x000000120d187224 */ /* 0x080fe400078e02ff */
[----:B------:R-:W-:-:S04]  /*1df0*/  IMAD.WIDE.U32 R2, R22, R18, UR4 ;  /* 0x0000000416027e25 */ /* 0x000fc8000f8e0012 */
[----:B------:R-:W-:Y:S02]  /*1e00*/  IMAD R21, R22, R19, R20 ;  /* 0x0000001316157224 */ /* 0x000fe400078e0214 */
[----:B------:R-:W-:Y:S01]  /*1e10*/  IMAD.WIDE.U32 R16, R12, R18, UR4 ;  /* 0x000000040c107e25 */ /* 0x000fe2000f8e0012 */
[----:B-1----:R-:W-:Y:S02]  /*1e20*/  LEA R18, P0, R2, UR16, 0x2 ;  /* 0x0000001002127c11 */ /* 0x002fe4000f8010ff */
[----:B------:R-:W-:Y:S01]  /*1e30*/  IADD3 R21, PT, PT, R3, R21, RZ ;  /* 0x0000001503157210 */ /* 0x000fe20007ffe0ff */
[----:B------:R-:W-:Y:S01]  /*1e40*/  IMAD R19, R12, R19, R24 ;  /* 0x000000130c137224 */ /* 0x000fe200078e0218 */
[----:B------:R-:W-:-:S03]  /*1e50*/  LEA R20, P1, R16, UR16, 0x2 ;  /* 0x0000001010147c11 */ /* 0x000fc6000f8210ff */
[----:B------:R-:W-:Y:S01]  /*1e60*/  IMAD.IADD R3, R17, 0x1, R19 ;  /* 0x0000000111037824 */ /* 0x000fe200078e0213 */
[----:B------:R-:W-:-:S04]  /*1e70*/  LEA.HI.X R19, R2, UR17, R21, 0x2, P0 ;  /* 0x0000001102137c11 */ /* 0x000fc800080f1415 */
[----:B------:R-:W-:Y:S01]  /*1e80*/  LEA.HI.X R21, R16, UR17, R3, 0x2, P1 ;  /* 0x0000001110157c11 */ /* 0x000fe200088f1403 */
[----:B------:R-:W2:Y:S04]  /*1e90*/  LDG.E R2, desc[UR10][R18.64] ;  /* 0x0000000a12027981 */ /* 0x000ea8000c1e1900 */
[----:B------:R-:W3:Y:S04]  /*1ea0*/  LDG.E R3, desc[UR10][R20.64] ;  /* 0x0000000a14037981 */ /* 0x000ee8000c1e1900 */
[----:B------:R-:W4:Y:S04]  /*1eb0*/  LDG.E R16, desc[UR10][R18.64+0x4] ;  /* 0x0000040a12107981 */ /* 0x000f28000c1e1900 */
[----:B------:R-:W4:Y:S01]  /*1ec0*/  LDG.E R17, desc[UR10][R20.64+0x4] ;  /* 0x0000040a14117981 */ /* 0x000f22000c1e1900 */
[----:B------:R-:W-:-:S04]  /*1ed0*/  UIADD3 UR4, UP0, UPT, UR4, 0x2, URZ ;  /* 0x0000000204047890 */ /* 0x000fc8000ff1e0ff */
[----:B------:R-:W-:Y:S01]  /*1ee0*/  UIADD3.X UR5, UPT, UPT, URZ, UR5, URZ, UP0, !UPT ;  /* 0x00000005ff057290 */ /* 0x000fe200087fe4ff */
[C---:B--2---:R-:W-:Y:S01]  /*1ef0*/  FFMA R15, R2.reuse, R2, R15 ;  /* 0x00000002020f7223 */ /* 0x044fe2000000000f */
[-C--:B---3--:R-:W-:Y:S01]  /*1f00*/  FFMA R11, R2, R3.reuse, R11 ;  /* 0x00000003020b7223 */ /* 0x088fe2000000000b */
[----:B------:R-:W-:Y:S02]  /*1f10*/  FFMA R0, R3, R3, R0 ;  /* 0x0000000303007223 */ /* 0x000fe40000000000 */
[C---:B----4-:R-:W-:Y:S01]  /*1f20*/  FFMA R15, R16.reuse, R16, R15 ;  /* 0x00000010100f7223 */ /* 0x050fe2000000000f */
[-C--:B------:R-:W-:Y:S01]  /*1f30*/  FFMA R11, R16, R17.reuse, R11 ;  /* 0x00000011100b7223 */ /* 0x080fe2000000000b */
[----:B------:R-:W-:-:S07]  /*1f40*/  FFMA R0, R17, R17, R0 ;  /* 0x0000001111007223 */ /* 0x000fce0000000000 */
.L_x_25:
[----:B------:R-:W-:Y:S05]  /*1f50*/  BRA.U !UP1, `(.L_x_23) ;  /* 0x0000000109547547 */ /* 0x000fea000b800000 */
[----:B------:R-:W0:Y:S01]  /*1f60*/  LDCU UR16, c[0x0][0x38c] ;  /* 0x00007180ff1077ac */ /* 0x000e220008000800 */
[----:B------:R-:W-:Y:S01]  /*1f70*/  MOV R18, UR4 ;  /* 0x0000000400127c02 */ /* 0x000fe20008000f00 */
[----:B------:R-:W-:Y:S01]  /*1f80*/  IMAD.U32 R19, RZ, RZ, UR5 ;  /* 0x00000005ff137e24 */ /* 0x000fe2000f8e00ff */
[----:B------:R-:W1:Y:S01]  /*1f90*/  LDCU.64 UR18, c[0x0][0x398] ;  /* 0x00007300ff1277ac */ /* 0x000e620008000a00 */
[----:B------:R-:W-:Y:S02]  /*1fa0*/  IMAD R17, R13, UR9, RZ ;  /* 0x000000090d117c24 */ /* 0x000fe4000f8e02ff */
[----:B------:R-:W-:Y:S02]  /*1fb0*/  IMAD R3, R23, UR9, RZ ;  /* 0x0000000917037c24 */ /* 0x000fe4000f8e02ff */
[----:B------:R-:W-:-:S04]  /*1fc0*/  IMAD.WIDE.U32 R20, R22, UR9, R18 ;  /* 0x0000000916147c25 */ /* 0x000fc8000f8e0012 */
[----:B------:R-:W-:-:S04]  /*1fd0*/  IMAD.WIDE.U32 R18, R12, UR9, R18 ;  /* 0x000000090c127c25 */ /* 0x000fc8000f8e0012 */
[----:B0-----:R-:W-:Y:S02]  /*1fe0*/  IMAD R17, R12, UR16, R17 ;  /* 0x000000100c117c24 */ /* 0x001fe4000f8e0211 */
[----:B------:R-:W-:Y:S02]  /*1ff0*/  IMAD R3, R22, UR16, R3 ;  /* 0x0000001016037c24 */ /* 0x000fe4000f8e0203 */
[----:B------:R-:W-:Y:S01]  /*2000*/  IMAD.IADD R17, R17, 0x1, R19 ;  /* 0x0000000111117824 */ /* 0x000fe200078e0213 */
[----:B-1----:R-:W-:Y:S02]  /*2010*/  LEA R16, P1, R18, UR18, 0x2 ;  /* 0x0000001212107c11 */ /* 0x002fe4000f8210ff */
[----:B------:R-:W-:Y:S02]  /*2020*/  IADD3 R3, PT, PT, R3, R21, RZ ;  /* 0x0000001503037210 */ /* 0x000fe40007ffe0ff */
[----:B------:R-:W-:Y:S02]  /*2030*/  LEA R2, P0, R20, UR18, 0x2 ;  /* 0x0000001214027c11 */ /* 0x000fe4000f8010ff */
[----:B------:R-:W-:-:S02]  /*2040*/  LEA.HI.X R17, R18, UR19, R17, 0x2, P1 ;  /* 0x0000001312117c11 */ /* 0x000fc400088f1411 */
[----:B------:R-:W-:-:S04]  /*2050*/  LEA.HI.X R3, R20, UR19, R3, 0x2, P0 ;  /* 0x0000001314037c11 */ /* 0x000fc800080f1403 */
[----:B------:R-:W2:Y:S04]  /*2060*/  LDG.E R17, desc[UR10][R16.64] ;  /* 0x0000000a10117981 */ /* 0x000ea8000c1e1900 */
[----:B------:R-:W3:Y:S01]  /*2070*/  LDG.E R2, desc[UR10][R2.64] ;  /* 0x0000000a02027981 */ /* 0x000ee2000c1e1900 */
[-C--:B--2---:R-:W-:Y:S01]  /*2080*/  FFMA R0, R17, R17.reuse, R0 ;  /* 0x0000001111007223 */ /* 0x084fe20000000000 */
[C---:B---3--:R-:W-:Y:S01]  /*2090*/  FFMA R15, R2.reuse, R2, R15 ;  /* 0x00000002020f7223 */ /* 0x048fe2000000000f */
[----:B------:R-:W-:-:S07]  /*20a0*/  FFMA R11, R2, R17, R11 ;  /* 0x00000011020b7223 */ /* 0x000fce000000000b */
.L_x_23:
[----:B------:R-:W-:Y:S01]  /*20b0*/  IADD3 R2, PT, PT, R15, -0xd000000, RZ ;  /* 0xf30000000f027810 */ /* 0x000fe20007ffe0ff */
[----:B------:R0:W1:Y:S01]  /*20c0*/  MUFU.RSQ R16, R15 ;  /* 0x0000000f00107308 */ /* 0x0000620000001400 */
[----:B------:R-:W-:Y:S02]  /*20d0*/  BSSY.RECONVERGENT B1, `(.L_x_26) ;  /* 0x000000b000017945 */ /* 0x000fe40003800200 */
[----:B------:R-:W-:-:S13]  /*20e0*/  ISETP.GT.U32.AND P0, PT, R2, 0x727fffff, PT ;  /* 0x727fffff0200780c */ /* 0x000fda0003f04070 */
[----:B0-----:R-:W-:Y:S05]  /*20f0*/  @!P0 BRA `(.L_x_27) ;  /* 0x0000000000108947 */ /* 0x001fea0003800000 */
[----:B------:R-:W-:-:S07]  /*2100*/  MOV R20, 0x2120 ;  /* 0x0000212000147802 */ /* 0x000fce0000000f00 */
[----:B-1---5:R-:W-:Y:S05]  /*2110*/  CALL.REL.NOINC `($__internal_0_$__cuda_sm20_sqrt_rn_f32_slowpath) ;  /* 0x00000004000c7944 */ /* 0x022fea0003c00000 */
[----:B------:R-:W-:Y:S01]  /*2120*/  IMAD.MOV.U32 R2, RZ, RZ, R3 ;  /* 0x000000ffff027224 */ /* 0x000fe200078e0003 */
[----:B------:R-:W-:Y:S06]  /*2130*/  BRA `(.L_x_28) ;  /* 0x0000000000107947 */ /* 0x000fec0003800000 */
.L_x_27:
[C---:B-1----:R-:W-:Y:S01]  /*2140*/  FMUL.FTZ R2, R16.reuse, R15 ;  /* 0x0000000f10027220 */ /* 0x042fe20000410000 */
[----:B------:R-:W-:-:S03]  /*2150*/  FMUL.FTZ R3, R16, 0.5 ;  /* 0x3f00000010037820 */ /* 0x000fc60000410000 */
[----:B------:R-:W-:-:S04]  /*2160*/  FFMA R15, -R2, R2, R15 ;  /* 0x00000002020f7223 */ /* 0x000fc8000000010f */
[----:B------:R-:W-:-:S07]  /*2170*/  FFMA R2, R15, R3, R2 ;  /* 0x000000030f027223 */ /* 0x000fce0000000002 */
.L_x_28:
[----:B------:R-:W-:Y:S05]  /*2180*/  BSYNC.RECONVERGENT B1 ;  /* 0x0000000000017941 */ /* 0x000fea0003800200 */
.L_x_26:
[----:B------:R-:W-:Y:S01]  /*2190*/  IADD3 R3, PT, PT, R0, -0xd000000, RZ ;  /* 0xf300000000037810 */ /* 0x000fe20007ffe0ff */
[----:B------:R0:W1:Y:S01]  /*21a0*/  MUFU.RSQ R15, R0 ;  /* 0x00000000000f7308 */ /* 0x0000620000001400 */
[----:B------:R-:W-:Y:S02]  /*21b0*/  BSSY.RECONVERGENT B1, `(.L_x_29) ;  /* 0x000000b000017945 */ /* 0x000fe40003800200 */
[----:B------:R-:W-:-:S13]  /*21c0*/  ISETP.GT.U32.AND P0, PT, R3, 0x727fffff, PT ;  /* 0x727fffff0300780c */ /* 0x000fda0003f04070 */
[----:B0-----:R-:W-:Y:S05]  /*21d0*/  @!P0 BRA `(.L_x_30) ;  /* 0x0000000000108947 */ /* 0x001fea0003800000 */
[----:B-1----:R-:W-:Y:S01]  /*21e0*/  IMAD.MOV.U32 R15, RZ, RZ, R0 ;  /* 0x000000ffff0f7224 */ /* 0x002fe200078e0000 */
[----:B------:R-:W-:-:S07]  /*21f0*/  MOV R20, 0x2210 ;  /* 0x0000221000147802 */ /* 0x000fce0000000f00 */
[----:B-----5:R-:W-:Y:S05]  /*2200*/  CALL.REL.NOINC `($__internal_0_$__cuda_sm20_sqrt_rn_f32_slowpath) ;  /* 0x0000000000d07944 */ /* 0x020fea0003c00000 */
[----:B------:R-:W-:Y:S05]  /*2210*/  BRA `(.L_x_31) ;  /* 0x0000000000107947 */ /* 0x000fea0003800000 */
.L_x_30:
[C---:B-1----:R-:W-:Y:S01]  /*2220*/  FMUL.FTZ R3, R15.reuse, R0 ;  /* 0x000000000f037220 */ /* 0x042fe20000410000 */
[----:B------:R-:W-:-:S03]  /*2230*/  FMUL.FTZ R15, R15, 0.5 ;  /* 0x3f0000000f0f7820 */ /* 0x000fc60000410000 */
[----:B------:R-:W-:-:S04]  /*2240*/  FFMA R0, -R3, R3, R0 ;  /* 0x0000000303007223 */ /* 0x000fc80000000100 */
[----:B------:R-:W-:-:S07]  /*2250*/  FFMA R3, R0, R15, R3 ;  /* 0x0000000f00037223 */ /* 0x000fce0000000003 */
.L_x_31:
[----:B------:R-:W-:Y:S05]  /*2260*/  BSYNC.RECONVERGENT B1 ;  /* 0x0000000000017941 */ /* 0x000fea0003800200 */
.L_x_29:
[----:B------:R-:W-:Y:S01]  /*2270*/  FMUL R16, R3, R2 ;  /* 0x0000000203107220 */ /* 0x000fe20000400000 */
[----:B------:R-:W-:Y:S03]  /*2280*/  BSSY.RECONVERGENT B1, `(.L_x_18) ;  /* 0x000000e000017945 */ /* 0x000fe60003800200 */
        /* <DEDUP_REMOVED lines=8> */
[----:B------:R-:W-:Y:S01]  /*2310*/  MOV R3, R11 ;  /* 0x0000000b00037202 */ /* 0x000fe20000000f00 */
[----:B------:R-:W-:Y:S01]  /*2320*/  IMAD.MOV.U32 R0, RZ, RZ, R16 ;  /* 0x000000ffff007224 */ /* 0x000fe200078e0010 */
[----:B------:R-:W-:-:S07]  /*2330*/  MOV R2, 0x2350 ;  /* 0x0000235000027802 */ /* 0x000fce0000000f00 */
[----:B-----5:R-:W-:Y:S05]  /*2340*/  CALL.REL.NOINC `($__internal_1_$__cuda_sm3x_div_rn_noftz_f32_slowpath) ;  /* 0x0000000000d87944 */ /* 0x020fea0003c00000 */
[----:B------:R-:W-:-:S07]  /*2350*/  MOV R15, R0 ;  /* 0x00000000000f7202 */ /* 0x000fce0000000f00 */
.L_x_32:
[----:B------:R-:W-:Y:S05]  /*2360*/  BSYNC.RECONVERGENT B1 ;  /* 0x0000000000017941 */ /* 0x000fea0003800200 */
.L_x_18:
[----:B------:R-:W-:Y:S05]  /*2370*/  BSYNC.RECONVERGENT B0 ;  /* 0x0000000000007941 */ /* 0x000fea0003800200 */
.L_x_12:
[C---:B------:R-:W-:Y:S01]  /*2380*/  FSETP.GEU.AND P0, PT, R14.reuse, RZ, PT ;  /* 0x000000ff0e00720b */ /* 0x040fe20003f0e000 */
[----:B------:R-:W-:Y:S01]  /*2390*/  FADD R15, R15, 1 ;  /* 0x3f8000000f0f7421 */ /* 0x000fe20000000000 */
[----:B------:R-:W-:Y:S01]  /*23a0*/  FMNMX.NAN R14, R14, 1, PT ;  /* 0x3f8000000e0e7809 */ /* 0x000fe20003820000 */
[----:B------:R-:W0:Y:S01]  /*23b0*/  LDCU.64 UR4, c[0x0][0x3b0] ;  /* 0x00007600ff0477ac */ /* 0x000e220008000a00 */
[----:B------:R-:W-:Y:S02]  /*23c0*/  IMAD.MOV.U32 R3, RZ, RZ, 0x3f000000 ;  /* 0x3f000000ff037424 */ /* 0x000fe400078e00ff */
[----:B------:R-:W-:Y:S01]  /*23d0*/  FMUL R15, R10, R15 ;  /* 0x0000000f0a0f7220 */ /* 0x000fe20000400000 */
[----:B------:R-:W-:Y:S01]  /*23e0*/  FSEL R14, R14, RZ, P0 ;  /* 0x000000ff0e0e7208 */ /* 0x000fe20000000000 */
[----:B------:R-:W-:-:S04]  /*23f0*/  IMAD.MOV.U32 R2, RZ, RZ, R12 ;  /* 0x000000ffff027224 */ /* 0x000fc800078e000c */
[----:B------:R-:W-:-:S04]  /*2400*/  FMUL R14, R5, R14 ;  /* 0x0000000e050e7220 */ /* 0x000fc80000400000 */
[----:B------:R-:W-:-:S04]  /*2410*/  FFMA R14, R15, 0.5, R14 ;  /* 0x3f0000000f0e7823 */ /* 0x000fc8000000000e */
[----:B------:R-:W-:Y:S01]  /*2420*/  FMUL R14, R14, 65535 ;  /* 0x477fff000e0e7820 */ /* 0x000fe20000400000 */
[----:B0-----:R-:W-:-:S04]  /*2430*/  LEA R16, P1, R12, UR4, 0x3 ;  /* 0x000000040c107c11 */ /* 0x001fc8000f8218ff */
[----:B------:R-:W-:Y:S02]  /*2440*/  LOP3.LUT R3, R3, 0x80000000, R14, 0xb8, !PT ;  /* 0x8000000003037812 */ /* 0x000fe400078eb80e */
[----:B------:R-:W-:-:S03]  /*2450*/  LEA.HI.X R17, R12, UR5, R13, 0x3, P1 ;  /* 0x000000050c117c11 */ /* 0x000fc600088f1c0d */
[----:B------:R-:W-:Y:S01]  /*2460*/  FADD.RZ R0, R14, R3 ;  /* 0x000000030e007221 */ /* 0x000fe2000000c000 */
[----:B------:R-:W-:-:S04]  /*2470*/  LEA R14, P0, R22, UR4, 0x3 ;  /* 0x00000004160e7c11 */ /* 0x000fc8000f8018ff */
[----:B------:R-:W-:Y:S01]  /*2480*/  LEA.HI.X R15, R22, UR5, R23, 0x3, P0 ;  /* 0x00000005160f7c11 */ /* 0x000fe200080f1c17 */
[----:B------:R-:W0:Y:S01]  /*2490*/  LDCU.64 UR4, c[0x0][0x380] ;  /* 0x00007000ff0477ac */ /* 0x000e220008000a00 */
[----:B------:R-:W1:Y:S01]  /*24a0*/  F2I.U32.TRUNC.NTZ R0, R0 ;  /* 0x0000000000007305 */ /* 0x000e62000020f000 */
[----:B------:R-:W-:-:S05]  /*24b0*/  IADD3 R9, P0, PT, R4, R9, RZ ;  /* 0x0000000904097210 */ /* 0x000fca0007f1e0ff */
[----:B------:R-:W-:Y:S01]  /*24c0*/  IMAD.X R8, RZ, RZ, R8, P0 ;  /* 0x000000ffff087224 */ /* 0x000fe200000e0608 */
[----:B-1----:R-:W-:Y:S02]  /*24d0*/  SHF.L.U32 R3, R0, 0x10, RZ ;  /* 0x0000001000037819 */ /* 0x002fe400000006ff */
[----:B0-----:R-:W-:Y:S02]  /*24e0*/  ISETP.GE.U32.AND P0, PT, R9, UR4, PT ;  /* 0x0000000409007c0c */ /* 0x001fe4000bf06070 */
[----:B------:R-:W-:Y:S01]  /*24f0*/  MOV R23, R3 ;  /* 0x0000000300177202 */ /* 0x000fe20000000f00 */
[----:B------:R0:W-:Y:S01]  /*2500*/  REDG.E.MAX.64.STRONG.GPU desc[UR10][R14.64], R2 ;  /* 0x000000020e00798e */ /* 0x0001e2000d12e50a */
[----:B------:R-:W-:-:S03]  /*2510*/  ISETP.GE.U32.AND.EX P0, PT, R8, UR5, PT, P0 ;  /* 0x0000000508007c0c */ /* 0x000fc6000bf06100 */
[----:B------:R0:W-:Y:S10]  /*2520*/  REDG.E.MAX.64.STRONG.GPU desc[UR10][R16.64], R22 ;  /* 0x000000161000798e */ /* 0x0001f4000d12e50a */
[----:B------:R-:W-:Y:S05]  /*2530*/  @!P0 BRA `(.L_x_33) ;  /* 0xffffffe400f08947 */ /* 0x000fea000383ffff */
[----:B------:R-:W-:Y:S05]  /*2540*/  EXIT ;  /* 0x000000000000794d */ /* 0x000fea0003800000 */
        .weak           $__internal_0_$__cuda_sm20_sqrt_rn_f32_slowpath
        .type           $__internal_0_$__cuda_sm20_sqrt_rn_f32_slowpath,@function
        .size           $__internal_0_$__cuda_sm20_sqrt_rn_f32_slowpath,($__internal_1_$__cuda_sm3x_div_rn_noftz_f32_slowpath - $__internal_0_$__cuda_sm20_sqrt_rn_f32_slowpath)
$__internal_0_$__cuda_sm20_sqrt_rn_f32_slowpath:
[----:B------:R-:W-:-:S13]  /*2550*/  LOP3.LUT P0, RZ, R15, 0x7fffffff, RZ, 0xc0, !PT ;  /* 0x7fffffff0fff7812 */ /* 0x000fda000780c0ff */
[----:B------:R-:W-:Y:S01]  /*2560*/  @!P0 MOV R3, R15 ;  /* 0x0000000f00038202 */ /* 0x000fe20000000f00 */
[----:B------:R-:W-:Y:S06]  /*2570*/  @!P0 BRA `(.L_x_34) ;  /* 0x0000000000408947 */ /* 0x000fec0003800000 */
[----:B------:R-:W-:-:S13]  /*2580*/  FSETP.GEU.FTZ.AND P0, PT, R15, RZ, PT ;  /* 0x000000ff0f00720b */ /* 0x000fda0003f1e000 */
[----:B------:R-:W-:Y:S01]  /*2590*/  @!P0 IMAD.MOV.U32 R3, RZ, RZ, 0x7fffffff ;  /* 0x7fffffffff038424 */ /* 0x000fe200078e00ff */
[----:B------:R-:W-:Y:S06]  /*25a0*/  @!P0 BRA `(.L_x_34) ;  /* 0x0000000000348947 */ /* 0x000fec0003800000 */
[----:B------:R-:W-:-:S13]  /*25b0*/  FSETP.GTU.FTZ.AND P0, PT, |R15|, +INF , PT ;  /* 0x7f8000000f00780b */ /* 0x000fda0003f1c200 */
[----:B------:R-:W-:Y:S01]  /*25c0*/  @P0 FADD.FTZ R3, R15, 1 ;  /* 0x3f8000000f030421 */ /* 0x000fe20000010000 */
[----:B------:R-:W-:Y:S06]  /*25d0*/  @P0 BRA `(.L_x_34) ;  /* 0x0000000000280947 */ /* 0x000fec0003800000 */
[----:B------:R-:W-:-:S13]  /*25e0*/  FSETP.NEU.FTZ.AND P0, PT, |R15|, +INF , PT ;  /* 0x7f8000000f00780b */ /* 0x000fda0003f1d200 */
[----:B------:R-:W-:-:S04]  /*25f0*/  @P0 FFMA R16, R15, 1.84467440737095516160e+19, RZ ;  /* 0x5f8000000f100823 */ /* 0x000fc800000000ff */
[----:B------:R-:W0:Y:S02]  /*2600*/  @P0 MUFU.RSQ R3, R16 ;  /* 0x0000001000030308 */ /* 0x000e240000001400 */
[----:B0-----:R-:W-:Y:S01]  /*2610*/  @P0 FMUL.FTZ R17, R16, R3 ;  /* 0x0000000310110220 */ /* 0x001fe20000410000 */
[----:B------:R-:W-:Y:S01]  /*2620*/  @P0 FMUL.FTZ R19, R3, 0.5 ;  /* 0x3f00000003130820 */ /* 0x000fe20000410000 */
[----:B------:R-:W-:Y:S02]  /*2630*/  @!P0 MOV R3, R15 ;  /* 0x0000000f00038202 */ /* 0x000fe40000000f00 */
[----:B------:R-:W-:-:S04]  /*2640*/  @P0 FADD.FTZ R18, -R17, -RZ ;  /* 0x800000ff11120221 */ /* 0x000fc80000010100 */
[----:B------:R-:W-:-:S04]  /*2650*/  @P0 FFMA R18, R17, R18, R16 ;  /* 0x0000001211120223 */ /* 0x000fc80000000010 */
[----:B------:R-:W-:-:S04]  /*2660*/  @P0 FFMA R18, R18, R19, R17 ;  /* 0x0000001312120223 */ /* 0x000fc80000000011 */
[----:B------:R-:W-:-:S07]  /*2670*/  @P0 FMUL.FTZ R3, R18, 2.3283064365386962891e-10 ;  /* 0x2f80000012030820 */ /* 0x000fce0000410000 */
.L_x_34:
[----:B------:R-:W-:Y:S02]  /*2680*/  HFMA2 R17, -RZ, RZ, 0, 0 ;  /* 0x00000000ff117431 */ /* 0x000fe400000001ff */
[----:B------:R-:W-:-:S04]  /*2690*/  IMAD.MOV.U32 R16, RZ, RZ, R20 ;  /* 0x000000ffff107224 */ /* 0x000fc800078e0014 */
[----:B------:R-:W-:Y:S05]  /*26a0*/  RET.REL.NODEC R16 `(argmax_cosine_kernel_bbox) ;  /* 0xffffffd810547950 */ /* 0x000fea0003c3ffff */
        .weak           $__internal_1_$__cuda_sm3x_div_rn_noftz_f32_slowpath
        .type           $__internal_1_$__cuda_sm3x_div_rn_noftz_f32_slowpath,@function
        .size           $__internal_1_$__cuda_sm3x_div_rn_noftz_f32_slowpath,(.L_x_88 - $__internal_1_$__cuda_sm3x_div_rn_noftz_f32_slowpath)
$__internal_1_$__cuda_sm3x_div_rn_noftz_f32_slowpath:
[----:B------:R-:W-:Y:S01]  /*26b0*/  SHF.R.U32.HI R11, RZ, 0x17, R0 ;  /* 0x00000017ff0b7819 */ /* 0x000fe20000011600 */
[----:B------:R-:W-:Y:S01]  /*26c0*/  BSSY.RECONVERGENT B3, `(.L_x_35) ;  /* 0x0000062000037945 */ /* 0x000fe20003800200 */
[----:B------:R-:W-:Y:S02]  /*26d0*/  SHF.R.U32.HI R17, RZ, 0x17, R3 ;  /* 0x00000017ff117819 */ /* 0x000fe40000011603 */
[----:B------:R-:W-:Y:S02]  /*26e0*/  LOP3.LUT R11, R11, 0xff, RZ, 0xc0, !PT ;  /* 0x000000ff0b0b7812 */ /* 0x000fe400078ec0ff */
[----:B------:R-:W-:-:S03]  /*26f0*/  LOP3.LUT R17, R17, 0xff, RZ, 0xc0, !PT ;  /* 0x000000ff11117812 */ /* 0x000fc600078ec0ff */
[----:B------:R-:W-:Y:S01]  /*2700*/  VIADD R18, R11, 0xffffffff ;  /* 0xffffffff0b127836 */ /* 0x000fe20000000000 */
[----:B------:R-:W-:-:S04]  /*2710*/  IADD3 R19, PT, PT, R17, -0x1, RZ ;  /* 0xffffffff11137810 */ /* 0x000fc80007ffe0ff */
[----:B------:R-:W-:-:S04]  /*2720*/  ISETP.GT.U32.AND P1, PT, R18, 0xfd, PT ;  /* 0x000000fd1200780c */ /* 0x000fc80003f24070 */
[----:B------:R-:W-:-:S13]  /*2730*/  ISETP.GT.U32.OR P1, PT, R19, 0xfd, P1 ;  /* 0x000000fd1300780c */ /* 0x000fda0000f24470 */
[----:B------:R-:W-:Y:S01]  /*2740*/  @!P1 IMAD.MOV.U32 R16, RZ, RZ, RZ ;  /* 0x000000ffff109224 */ /* 0x000fe200078e00ff */
[----:B------:R-:W-:Y:S06]  /*2750*/  @!P1 BRA `(.L_x_36) ;  /* 0x00000000005c9947 */ /* 0x000fec0003800000 */
[----:B------:R-:W-:Y:S02]  /*2760*/  FSETP.GTU.FTZ.AND P1, PT, |R3|, +INF , PT ;  /* 0x7f8000000300780b */ /* 0x000fe40003f3c200 */
[----:B------:R-:W-:-:S04]  /*2770*/  FSETP.GTU.FTZ.AND P2, PT, |R0|, +INF , PT ;  /* 0x7f8000000000780b */ /* 0x000fc80003f5c200 */
[----:B------:R-:W-:-:S13]  /*2780*/  PLOP3.LUT P1, PT, P1, P2, PT, 0xf8, 0x8f ;  /* 0x00000000008f781c */ /* 0x000fda0000f25f70 */
[----:B------:R-:W-:Y:S05]  /*2790*/  @P1 BRA `(.L_x_37) ;  /* 0x00000004004c1947 */ /* 0x000fea0003800000 */
[----:B------:R-:W-:-:S13]  /*27a0*/  LOP3.LUT P1, RZ, R0, 0x7fffffff, R3, 0xc8, !PT ;  /* 0x7fffffff00ff7812 */ /* 0x000fda000782c803 */
[----:B------:R-:W-:Y:S05]  /*27b0*/  @!P1 BRA `(.L_x_38) ;  /* 0x00000004003c9947 */ /* 0x000fea0003800000 */
[C---:B------:R-:W-:Y:S02]  /*27c0*/  FSETP.NEU.FTZ.AND P3, PT, |R3|.reuse, +INF , PT ;  /* 0x7f8000000300780b */ /* 0x040fe40003f7d200 */
[----:B------:R-:W-:Y:S02]  /*27d0*/  FSETP.NEU.FTZ.AND P2, PT, |R0|, +INF , PT ;  /* 0x7f8000000000780b */ /* 0x000fe40003f5d200 */
[----:B------:R-:W-:-:S11]  /*27e0*/  FSETP.NEU.FTZ.AND P1, PT, |R3|, +INF , PT ;  /* 0x7f8000000300780b */ /* 0x000fd60003f3d200 */
[----:B------:R-:W-:Y:S05]  /*27f0*/  @!P2 BRA !P3, `(.L_x_38) ;  /* 0x00000004002ca947 */ /* 0x000fea0005800000 */
[----:B------:R-:W-:-:S04]  /*2800*/  LOP3.LUT P3, RZ, R3, 0x7fffffff, RZ, 0xc0, !PT ;  /* 0x7fffffff03ff7812 */ /* 0x000fc8000786c0ff */
[----:B------:R-:W-:-:S13]  /*2810*/  PLOP3.LUT P2, PT, P2, P3, PT, 0x2f, 0xf2 ;  /* 0x0000000000f2781c */ /* 0x000fda0001746577 */
[----:B------:R-:W-:Y:S05]  /*2820*/  @P2 BRA `(.L_x_39) ;  /* 0x0000000400182947 */ /* 0x000fea0003800000 */
[----:B------:R-:W-:-:S04]  /*2830*/  LOP3.LUT P2, RZ, R0, 0x7fffffff, RZ, 0xc0, !PT ;  /* 0x7fffffff00ff7812 */ /* 0x000fc8000784c0ff */
[----:B------:R-:W-:-:S13]  /*2840*/  PLOP3.LUT P1, PT, P1, P2, PT, 0x2f, 0xf2 ;  /* 0x0000000000f2781c */ /* 0x000fda0000f24577 */
[----:B------:R-:W-:Y:S05]  /*2850*/  @P1 BRA `(.L_x_40) ;  /* 0x0000000400001947 */ /* 0x000fea0003800000 */
[----:B------:R-:W-:Y:S02]  /*2860*/  ISETP.GE.AND P1, PT, R19, RZ, PT ;  /* 0x000000ff1300720c */ /* 0x000fe40003f26270 */
[----:B------:R-:W-:-:S11]  /*2870*/  ISETP.GE.AND P2, PT, R18, RZ, PT ;  /* 0x000000ff1200720c */ /* 0x000fd60003f46270 */
[----:B------:R-:W-:Y:S01]  /*2880*/  @P1 MOV R16, RZ ;  /* 0x000000ff00101202 */ /* 0x000fe20000000f00 */
[----:B------:R-:W-:Y:S02]  /*2890*/  @!P1 IMAD.MOV.U32 R16, RZ, RZ, -0x40 ;  /* 0xffffffc0ff109424 */ /* 0x000fe400078e00ff */
[----:B------:R-:W-:Y:S01]  /*28a0*/  @!P1 FFMA R3, R3, 1.84467440737095516160e+19, RZ ;  /* 0x5f80000003039823 */ /* 0x000fe200000000ff */
[----:B------:R-:W-:Y:S02]  /*28b0*/  @!P2 FFMA R0, R0, 1.84467440737095516160e+19, RZ ;  /* 0x5f8000000000a823 */ /* 0x000fe400000000ff */
[----:B------:R-:W-:-:S07]  /*28c0*/  @!P2 IADD3 R16, PT, PT, R16, 0x40, RZ ;  /* 0x000000401010a810 */ /* 0x000fce0007ffe0ff */
.L_x_36:
[----:B------:R-:W-:Y:S01]  /*28d0*/  LEA R25, R11, 0xc0800000, 0x17 ;  /* 0xc08000000b197811 */ /* 0x000fe200078eb8ff */
[----:B------:R-:W-:Y:S01]  /*28e0*/  BSSY.RECONVERGENT B4, `(.L_x_41) ;  /* 0x0000036000047945 */ /* 0x000fe20003800200 */
[----:B------:R-:W-:-:S03]  /*28f0*/  IADD3 R24, PT, PT, R17, -0x7f, RZ ;  /* 0xffffff8111187810 */ /* 0x000fc60007ffe0ff */
[----:B------:R-:W-:Y:S01]  /*2900*/  IMAD.IADD R25, R0, 0x1, -R25 ;  /* 0x0000000100197824 */ /* 0x000fe200078e0a19 */
[C---:B------:R-:W-:Y:S01]  /*2910*/  IADD3 R11, PT, PT, R24.reuse, 0x7f, -R11 ;  /* 0x0000007f180b7810 */ /* 0x040fe20007ffe80b */
[----:B------:R-:W-:Y:S02]  /*2920*/  IMAD R0, R24, -0x800000, R3 ;  /* 0xff80000018007824 */ /* 0x000fe400078e0203 */
[----:B------:R-:W0:Y:S01]  /*2930*/  MUFU.RCP R18, R25 ;  /* 0x0000001900127308 */ /* 0x000e220000001000 */
[----:B------:R-:W-:Y:S01]  /*2940*/  FADD.FTZ R19, -R25, -RZ ;  /* 0x800000ff19137221 */ /* 0x000fe20000010100 */
[----:B------:R-:W-:-:S03]  /*2950*/  IMAD.IADD R11, R11, 0x1, R16 ;  /* 0x000000010b0b7824 */ /* 0x000fc600078e0210 */
[----:B0-----:R-:W-:-:S04]  /*2960*/  FFMA R17, R18, R19, 1 ;  /* 0x3f80000012117423 */ /* 0x001fc80000000013 */
[----:B------:R-:W-:-:S04]  /*2970*/  FFMA R17, R18, R17, R18 ;  /* 0x0000001112117223 */ /* 0x000fc80000000012 */
[----:B------:R-:W-:-:S04]  /*2980*/  FFMA R18, R0, R17, RZ ;  /* 0x0000001100127223 */ /* 0x000fc800000000ff */
[----:B------:R-:W-:-:S04]  /*2990*/  FFMA R3, R19, R18, R0 ;  /* 0x0000001213037223 */ /* 0x000fc80000000000 */
[----:B------:R-:W-:-:S04]  /*29a0*/  FFMA R18, R17, R3, R18 ;  /* 0x0000000311127223 */ /* 0x000fc80000000012 */
[----:B------:R-:W-:-:S04]  /*29b0*/  FFMA R19, R19, R18, R0 ;  /* 0x0000001213137223 */ /* 0x000fc80000000000 */
[----:B------:R-:W-:-:S05]  /*29c0*/  FFMA R0, R17, R19, R18 ;  /* 0x0000001311007223 */ /* 0x000fca0000000012 */
[----:B------:R-:W-:-:S04]  /*29d0*/  SHF.R.U32.HI R3, RZ, 0x17, R0 ;  /* 0x00000017ff037819 */ /* 0x000fc80000011600 */
[----:B------:R-:W-:-:S04]  /*29e0*/  LOP3.LUT R16, R3, 0xff, RZ, 0xc0, !PT ;  /* 0x000000ff03107812 */ /* 0x000fc800078ec0ff */
[----:B------:R-:W-:-:S05]  /*29f0*/  IADD3 R3, PT, PT, R16, R11, RZ ;  /* 0x0000000b10037210 */ /* 0x000fca0007ffe0ff */
[----:B------:R-:W-:-:S05]  /*2a00*/  VIADD R16, R3, 0xffffffff ;  /* 0xffffffff03107836 */ /* 0x000fca0000000000 */
[----:B------:R-:W-:-:S13]  /*2a10*/  ISETP.GE.U32.AND P1, PT, R16, 0xfe, PT ;  /* 0x000000fe1000780c */ /* 0x000fda0003f26070 */
[----:B------:R-:W-:Y:S05]  /*2a20*/  @!P1 BRA `(.L_x_42) ;  /* 0x0000000000809947 */ /* 0x000fea0003800000 */
[----:B------:R-:W-:-:S13]  /*2a30*/  ISETP.GT.AND P1, PT, R3, 0xfe, PT ;  /* 0x000000fe0300780c */ /* 0x000fda0003f24270 */
[----:B------:R-:W-:Y:S05]  /*2a40*/  @P1 BRA `(.L_x_43) ;  /* 0x00000000006c1947 */ /* 0x000fea0003800000 */
[----:B------:R-:W-:-:S13]  /*2a50*/  ISETP.GE.AND P1, PT, R3, 0x1, PT ;  /* 0x000000010300780c */ /* 0x000fda0003f26270 */
[----:B------:R-:W-:Y:S05]  /*2a60*/  @P1 BRA `(.L_x_44) ;  /* 0x0000000000741947 */ /* 0x000fea0003800000 */
[----:B------:R-:W-:Y:S02]  /*2a70*/  ISETP.GE.AND P1, PT, R3, -0x18, PT ;  /* 0xffffffe80300780c */ /* 0x000fe40003f26270 */
[----:B------:R-:W-:-:S11]  /*2a80*/  LOP3.LUT R0, R0, 0x80000000, RZ, 0xc0, !PT ;  /* 0x8000000000007812 */ /* 0x000fd600078ec0ff */
[----:B------:R-:W-:Y:S05]  /*2a90*/  @!P1 BRA `(.L_x_44) ;  /* 0x0000000000689947 */ /* 0x000fea0003800000 */
[CCC-:B------:R-:W-:Y:S01]  /*2aa0*/  FFMA.RZ R11, R17.reuse, R19.reuse, R18.reuse ;  /* 0x00000013110b7223 */ /* 0x1c0fe2000000c012 */
[CCC-:B------:R-:W-:Y:S01]  /*2ab0*/  FFMA.RP R16, R17.reuse, R19.reuse, R18.reuse ;  /* 0x0000001311107223 */ /* 0x1c0fe20000008012 */
[----:B------:R-:W-:Y:S01]  /*2ac0*/  FFMA.RM R19, R17, R19, R18 ;  /* 0x0000001311137223 */ /* 0x000fe20000004012 */
[----:B------:R-:W-:Y:S02]  /*2ad0*/  IADD3 R17, PT, PT, R3, 0x20, RZ ;  /* 0x0000002003117810 */ /* 0x000fe40007ffe0ff */
[----:B------:R-:W-:Y:S02]  /*2ae0*/  LOP3.LUT R11, R11, 0x7fffff, RZ, 0xc0, !PT ;  /* 0x007fffff0b0b7812 */ /* 0x000fe400078ec0ff */
[----:B------:R-:W-:Y:S02]  /*2af0*/  ISETP.NE.AND P3, PT, R3, RZ, PT ;  /* 0x000000ff0300720c */ /* 0x000fe40003f65270 */
[----:B------:R-:W-:Y:S02]  /*2b00*/  LOP3.LUT R18, R11, 0x800000, RZ, 0xfc, !PT ;  /* 0x008000000b127812 */ /* 0x000fe400078efcff */
[----:B------:R-:W-:Y:S01]  /*2b10*/  ISETP.NE.AND P2, PT, R3, RZ, PT ;  /* 0x000000ff0300720c */ /* 0x000fe20003f45270 */
[----:B------:R-:W-:Y:S01]  /*2b20*/  IMAD.MOV R3, RZ, RZ, -R3 ;  /* 0x000000ffff037224 */ /* 0x000fe200078e0a03 */
[----:B------:R-:W-:-:S02]  /*2b30*/  SHF.L.U32 R17, R18, R17, RZ ;  /* 0x0000001112117219 */ /* 0x000fc400000006ff */
[----:B------:R-:W-:Y:S02]  /*2b40*/  FSETP.NEU.FTZ.AND P1, PT, R16, R19, PT ;  /* 0x000000131000720b */ /* 0x000fe40003f3d000 */
[----:B------:R-:W-:Y:S02]  /*2b50*/  SEL R3, R3, RZ, P3 ;  /* 0x000000ff03037207 */ /* 0x000fe40001800000 */
[----:B------:R-:W-:Y:S02]  /*2b60*/  ISETP.NE.AND P2, PT, R17, RZ, P2 ;  /* 0x000000ff1100720c */ /* 0x000fe40001745270 */
[----:B------:R-:W-:Y:S02]  /*2b70*/  SHF.R.U32.HI R18, RZ, R3, R18 ;  /* 0x00000003ff127219 */ /* 0x000fe40000011612 */
[----:B------:R-:W-:Y:S02]  /*2b80*/  PLOP3.LUT P1, PT, P1, P2, PT, 0xf8, 0x8f ;  /* 0x00000000008f781c */ /* 0x000fe40000f25f70 */
[----:B------:R-:W-:-:S02]  /*2b90*/  SHF.R.U32.HI R3, RZ, 0x1, R18 ;  /* 0x00000001ff037819 */ /* 0x000fc40000011612 */
[----:B------:R-:W-:-:S04]  /*2ba0*/  SEL R16, RZ, 0x1, !P1 ;  /* 0x00000001ff107807 */ /* 0x000fc80004800000 */
[----:B------:R-:W-:-:S04]  /*2bb0*/  LOP3.LUT R11, R16, 0x1, R3, 0xf8, !PT ;  /* 0x00000001100b7812 */ /* 0x000fc800078ef803 */
[----:B------:R-:W-:-:S04]  /*2bc0*/  LOP3.LUT R18, R11, R18, RZ, 0xc0, !PT ;  /* 0x000000120b127212 */ /* 0x000fc800078ec0ff */
[----:B------:R-:W-:-:S04]  /*2bd0*/  IADD3 R3, PT, PT, R3, R18, RZ ;  /* 0x0000001203037210 */ /* 0x000fc80007ffe0ff */
[----:B------:R-:W-:Y:S01]  /*2be0*/  LOP3.LUT R0, R3, R0, RZ, 0xfc, !PT ;  /* 0x0000000003007212 */ /* 0x000fe200078efcff */
[----:B------:R-:W-:Y:S06]  /*2bf0*/  BRA `(.L_x_44) ;  /* 0x0000000000107947 */ /* 0x000fec0003800000 */
.L_x_43:
[----:B------:R-:W-:-:S04]  /*2c00*/  LOP3.LUT R0, R0, 0x80000000, RZ, 0xc0, !PT ;  /* 0x8000000000007812 */ /* 0x000fc800078ec0ff */
[----:B------:R-:W-:Y:S01]  /*2c10*/  LOP3.LUT R0, R0, 0x7f800000, RZ, 0xfc, !PT ;  /* 0x7f80000000007812 */ /* 0x000fe200078efcff */
[----:B------:R-:W-:Y:S06]  /*2c20*/  BRA `(.L_x_44) ;  /* 0x0000000000047947 */ /* 0x000fec0003800000 */
.L_x_42:
[----:B------:R-:W-:-:S07]  /*2c30*/  IMAD R0, R11, 0x800000, R0 ;  /* 0x008000000b007824 */ /* 0x000fce00078e0200 */
.L_x_44:
[----:B------:R-:W-:Y:S05]  /*2c40*/  BSYNC.RECONVERGENT B4 ;  /* 0x0000000000047941 */ /* 0x000fea0003800200 */
.L_x_41:
[----:B------:R-:W-:Y:S05]  /*2c50*/  BRA `(.L_x_45) ;  /* 0x0000000000207947 */ /* 0x000fea0003800000 */
.L_x_40:
[----:B------:R-:W-:-:S04]  /*2c60*/  LOP3.LUT R0, R0, 0x80000000, R3, 0x48, !PT ;  /* 0x8000000000007812 */ /* 0x000fc800078e4803 */
[----:B------:R-:W-:Y:S01]  /*2c70*/  LOP3.LUT R0, R0, 0x7f800000, RZ, 0xfc, !PT ;  /* 0x7f80000000007812 */ /* 0x000fe200078efcff */
[----:B------:R-:W-:Y:S06]  /*2c80*/  BRA `(.L_x_45) ;  /* 0x0000000000147947 */ /* 0x000fec0003800000 */
.L_x_39:
[----:B------:R-:W-:Y:S01]  /*2c90*/  LOP3.LUT R0, R0, 0x80000000, R3, 0x48, !PT ;  /* 0x8000000000007812 */ /* 0x000fe200078e4803 */
[----:B------:R-:W-:Y:S06]  /*2ca0*/  BRA `(.L_x_45) ;  /* 0x00000000000c7947 */ /* 0x000fec0003800000 */
.L_x_38:
[----:B------:R-:W0:Y:S01]  /*2cb0*/  MUFU.RSQ R0, -QNAN ;  /* 0xffc0000000007908 */ /* 0x000e220000001400 */
[----:B------:R-:W-:Y:S05]  /*2cc0*/  BRA `(.L_x_45) ;  /* 0x0000000000047947 */ /* 0x000fea0003800000 */
.L_x_37:
[----:B------:R-:W-:-:S07]  /*2cd0*/  FADD.FTZ R0, R3, R0 ;  /* 0x0000000003007221 */ /* 0x000fce0000010000 */
.L_x_45:
[----:B------:R-:W-:Y:S05]  /*2ce0*/  BSYNC.RECONVERGENT B3 ;  /* 0x0000000000037941 */ /* 0x000fea0003800200 */
.L_x_35:
[----:B------:R-:W-:-:S04]  /*2cf0*/  HFMA2 R3, -RZ, RZ, 0, 0 ;  /* 0x00000000ff037431 */ /* 0x000fc800000001ff */
[----:B0-----:R-:W-:Y:S05]  /*2d00*/  RET.REL.NODEC R2 `(argmax_cosine_kernel_bbox) ;  /* 0xffffffd002bc7950 */ /* 0x001fea0003c3ffff */
.L_x_46:
[----:B------:R-:W-:-:S00]  /*2d10*/  BRA `(.L_x_46) ;  /* 0xfffffffc00fc7947 */ /* 0x000fc0000383ffff */
[----:B------:R-:W-:-:S00]  /*2d20*/  NOP ;  /* 0x0000000000007918 */ /* 0x000fc00000000000 */
        /* <DEDUP_REMOVED lines=13> */
.L_x_88:


//--------------------- .text.argmax_cosine_kernel --------------------------
	.section	.text.argmax_cosine_kernel,"ax",@progbits
	.align	128
        .global         argmax_cosine_kernel
        .type           argmax_cosine_kernel,@function
        .size           argmax_cosine_kernel,(.L_x_90 - argmax_cosine_kernel)
        .other          argmax_cosine_kernel,@"STO_CUDA_ENTRY STV_DEFAULT"
argmax_cosine_kernel:
.text.argmax_cosine_kernel:
        /* <DEDUP_REMOVED lines=14> */
[----:B------:R-:W2:Y:S01]  /*00e0*/  LDC.64 R4, c[0x0][0x3c0] ;  /* 0x0000f000ff047b82 */ /* 0x000ea20000000a00 */
[----:B0-----:R0:W5:Y:S04]  /*00f0*/  LDG.E R11, desc[UR8][R2.64] ;  /* 0x00000008020b7981 */ /* 0x001168000c1e1900 */
[----:B--2---:R0:W5:Y:S01]  /*0100*/  LDG.E R13, desc[UR8][R4.64] ;  /* 0x00000008040d7981 */ /* 0x004162000c1e1900 */
[----:B-1----:R-:W-:Y:S01]  /*0110*/  UISETP.NE.U32.AND UP0, UPT, UR6, URZ, UPT ;  /* 0x000000ff0600728c */ /* 0x002fe2000bf05070 */
[----:B------:R-:W-:-:S03]  /*0120*/  HFMA2 R12, -RZ, RZ, 0, 0 ;  /* 0x00000000ff0c7431 */ /* 0x000fc600000001ff */
[----:B------:R-:W-:-:S09]  /*0130*/  UISETP.NE.AND.EX UP0, UPT, UR7, URZ, UPT, UP0 ;  /* 0x000000ff0700728c */ /* 0x000fd2000bf05300 */
        /* <DEDUP_REMOVED lines=9> */
[----:B------:R-:W4:Y:S03]  /*01d0*/  LDCU.128 UR4, c[0x0][0x3a0] ;  /* 0x00007400ff0477ac */ /* 0x000f260008000c00 */
[----:B------:R-:W-:-:S04]  /*01e0*/  FFMA R2, -RZ, R0, RZ ;  /* 0x00000000ff027223 */ /* 0x000fc800000001ff */
[----:B------:R-:W-:Y:S01]  /*01f0*/  FFMA R2, R3, R2, R0 ;  /* 0x0000000203027223 */ /* 0x000fe20000000000 */
[----:B01----:R-:W-:Y:S06]  /*0200*/  @!P0 BRA `(.L_x_48) ;  /* 0x0000000000148947 */ /* 0x003fec0003800000 */
[----:B------:R-:W-:Y:S01]  /*0210*/  MOV R0, RZ ;  /* 0x000000ff00007202 */ /* 0x000fe20000000f00 */
[----:B------:R-:W-:Y:S01]  /*0220*/  IMAD.MOV.U32 R3, RZ, RZ, RZ ;  /* 0x000000ffff037224 */ /* 0x000fe200078e00ff */
[----:B------:R-:W-:-:S07]  /*0230*/  MOV R8, 0x250 ;  /* 0x0000025000087802 */ /* 0x000fce0000000f00 */
[----:B--2345:R-:W-:Y:S05]  /*0240*/  CALL.REL.NOINC `($__internal_3_$__cuda_sm3x_div_rn_noftz_f32_slowpath) ;  /* 0x0000001400d47944 */ /* 0x03cfea0003c00000 */
[----:B------:R-:W-:-:S07]  /*0250*/  MOV R2, R0 ;  /* 0x0000000000027202 */ /* 0x000fce0000000f00 */
.L_x_48:
[----:B------:R-:W-:Y:S01]  /*0260*/  BSSY B0, `(.L_x_49) ;  /* 0x000003a000007945 */ /* 0x000fe20003800000 */
.L_x_54:
[C---:B------:R-:W-:Y:S01]  /*0270*/  IMAD.SHL.U32 R4, R15.reuse, 0x8, RZ ;  /* 0x000000080f047824 */ /* 0x040fe200078e00ff */
[----:B------:R-:W-:-:S04]  /*0280*/  SHF.L.U64.HI R0, R15, 0x3, R12 ;  /* 0x000000030f007819 */ /* 0x000fc8000001020c */
[C---:B0---4-:R-:W-:Y:S02]  /*0290*/  IADD3 R6, P0, PT, R4.reuse, UR4, RZ ;  /* 0x0000000404067c10 */ /* 0x051fe4000ff1e0ff */
[----:B------:R-:W-:Y:S02]  /*02a0*/  IADD3 R4, P1, PT, R4, UR6, RZ ;  /* 0x0000000604047c10 */ /* 0x000fe4000ff3e0ff */
[C---:B------:R-:W-:Y:S02]  /*02b0*/  IADD3.X R7, PT, PT, R0.reuse, UR5, RZ, P0, !PT ;  /* 0x0000000500077c10 */ /* 0x040fe400087fe4ff */
[----:B------:R-:W-:-:S04]  /*02c0*/  IADD3.X R5, PT, PT, R0, UR7, RZ, P1, !PT ;  /* 0x0000000700057c10 */ /* 0x000fc80008ffe4ff */
[----:B------:R-:W4:Y:S04]  /*02d0*/  LDG.E.64 R6, desc[UR8][R6.64] ;  /* 0x0000000806067981 */ /* 0x000f28000c1e1b00 */
[----:B------:R-:W4:Y:S01]  /*02e0*/  LDG.E.64 R4, desc[UR8][R4.64] ;  /* 0x0000000804047981 */ /* 0x000f22000c1e1b00 */
[----:B------:R-:W-:Y:S05]  /*02f0*/  YIELD ;  /* 0x0000000000007946 */ /* 0x000fea0003800000 */
[----:B------:R-:W-:Y:S01]  /*0300*/  BSSY.RECONVERGENT B1, `(.L_x_50) ;  /* 0x000001a000017945 */ /* 0x000fe20003800200 */
[----:B------:R-:W-:-:S02]  /*0310*/  MOV R0, R2 ;  /* 0x0000000200007202 */ /* 0x000fc40000000f00 */
[----:B----4-:R-:W-:-:S04]  /*0320*/  ISETP.NE.U32.AND P0, PT, R6, R4, PT ;  /* 0x000000040600720c */ /* 0x010fc80003f05070 */
[----:B------:R-:W-:-:S13]  /*0330*/  ISETP.NE.AND.EX P0, PT, R7, R5, PT, P0 ;  /* 0x000000050700720c */ /* 0x000fda0003f05300 */
[----:B------:R-:W-:Y:S05]  /*0340*/  @P0 BRA `(.L_x_51) ;  /* 0x0000000000540947 */ /* 0x000fea0003800000 */
[----:B--2---:R-:W-:-:S04]  /*0350*/  LEA R8, P0, R6, UR10, 0x2 ;  /* 0x0000000a06087c11 */ /* 0x004fc8000f8010ff */
[----:B------:R-:W-:-:S05]  /*0360*/  LEA.HI.X R9, R6, UR11, R7, 0x2, P0 ;  /* 0x0000000b06097c11 */ /* 0x000fca00080f1407 */
        /* <DEDUP_REMOVED lines=11> */
[----:B------:R-:W-:Y:S01]  /*0420*/  IMAD.MOV.U32 R3, RZ, RZ, R13 ;  /* 0x000000ffff037224 */ /* 0x000fe200078e000d */
[----:B------:R-:W-:-:S07]  /*0430*/  MOV R8, 0x450 ;  /* 0x0000045000087802 */ /* 0x000fce0000000f00 */
[----:B---3--:R-:W-:Y:S05]  /*0440*/  CALL.REL.NOINC `($__internal_3_$__cuda_sm3x_div_rn_noftz_f32_slowpath) ;  /* 0x0000001400547944 */ /* 0x008fea0003c00000 */
[----:B------:R-:W-:-:S07]  /*0450*/  MOV R3, R0 ;  /* 0x0000000000037202 */ /* 0x000fce0000000f00 */
.L_x_53:
[----:B---3--:R-:W-:Y:S05]  /*0460*/  BSYNC.RECONVERGENT B2 ;  /* 0x0000000000027941 */ /* 0x008fea0003800200 */
.L_x_52:
[C---:B------:R-:W-:Y:S02]  /*0470*/  FSETP.GEU.AND P0, PT, R3.reuse, -0.75, PT ;  /* 0xbf4000000300780b */ /* 0x040fe40003f0e000 */
[----:B------:R-:W-:-:S04]  /*0480*/  FMNMX.NAN R0, R3, 0.75, PT ;  /* 0x3f40000003007809 */ /* 0x000fc80003820000 */
[----:B------:R-:W-:-:S07]  /*0490*/  FSEL R0, R0, -0.75, P0 ;  /* 0xbf40000000007808 */ /* 0x000fce0000000000 */
.L_x_51:
[----:B--23--:R-:W-:Y:S05]  /*04a0*/  BSYNC.RECONVERGENT B1 ;  /* 0x0000000000017941 */ /* 0x00cfea0003800200 */
.L_x_50:
[----:B------:R-:W-:Y:S01]  /*04b0*/  FADD R0, R0, 1 ;  /* 0x3f80000000007421 */ /* 0x000fe20000000000 */
[----:B------:R-:W-:Y:S01]  /*04c0*/  IMAD.MOV.U32 R3, RZ, RZ, 0x3f000000 ;  /* 0x3f000000ff037424 */ /* 0x000fe200078e00ff */
[----:B------:R-:W-:Y:S01]  /*04d0*/  LEA R16, P0, R6, UR12, 0x3 ;  /* 0x0000000c06107c11 */ /* 0x000fe2000f8018ff */
[----:B------:R-:W-:Y:S02]  /*04e0*/  IMAD.MOV.U32 R8, RZ, RZ, R4 ;  /* 0x000000ffff087224 */ /* 0x000fe400078e0004 */
[----:B------:R-:W-:Y:S01]  /*04f0*/  FMUL R0, R0, 0.5 ;  /* 0x3f00000000007820 */ /* 0x000fe20000400000 */
[----:B------:R-:W-:Y:S02]  /*0500*/  LEA R18, P1, R4, UR12, 0x3 ;  /* 0x0000000c04127c11 */ /* 0x000fe4000f8218ff */
[----:B------:R-:W-:Y:S01]  /*0510*/  LEA.HI.X R17, R6, UR13, R7, 0x3, P0 ;  /* 0x0000000d06117c11 */ /* 0x000fe200080f1c07 */
[----:B------:R-:W-:Y:S01]  /*0520*/  FMUL R0, R0, 65535 ;  /* 0x477fff0000007820 */ /* 0x000fe20000400000 */
[----:B------:R-:W-:-:S04]  /*0530*/  LEA.HI.X R19, R4, UR13, R5, 0x3, P1 ;  /* 0x0000000d04137c11 */ /* 0x000fc800088f1c05 */
[----:B------:R-:W-:-:S05]  /*0540*/  LOP3.LUT R3, R3, 0x80000000, R0, 0xb8, !PT ;  /* 0x8000000003037812 */ /* 0x000fca00078eb800 */
[----:B------:R-:W-:Y:S01]  /*0550*/  FADD.RZ R3, R0, R3 ;  /* 0x0000000300037221 */ /* 0x000fe2000000c000 */
[----:B------:R-:W-:-:S05]  /*0560*/  IADD3 R15, P0, PT, R10, R15, RZ ;  /* 0x0000000f0a0f7210 */ /* 0x000fca0007f1e0ff */
[----:B------:R-:W0:Y:S01]  /*0570*/  F2I.U32.TRUNC.NTZ R3, R3 ;  /* 0x0000000300037305 */ /* 0x000e22000020f000 */
[----:B------:R-:W-:Y:S01]  /*0580*/  IMAD.X R12, RZ, RZ, R12, P0 ;  /* 0x000000ffff0c7224 */ /* 0x000fe200000e060c */
[----:B------:R-:W-:-:S04]  /*0590*/  ISETP.GE.U32.AND P0, PT, R15, UR14, PT ;  /* 0x0000000e0f007c0c */ /* 0x000fc8000bf06070 */
[----:B------:R-:W-:Y:S02]  /*05a0*/  ISETP.GE.U32.AND.EX P0, PT, R12, UR15, PT, P0 ;  /* 0x0000000f0c007c0c */ /* 0x000fe4000bf06100 */
[----:B0-----:R-:W-:-:S04]  /*05b0*/  SHF.L.U32 R9, R3, 0x10, RZ ;  /* 0x0000001003097819 */ /* 0x001fc800000006ff */
[----:B------:R-:W-:Y:S01]  /*05c0*/  MOV R7, R9 ;  /* 0x0000000900077202 */ /* 0x000fe20000000f00 */
[----:B------:R0:W-:Y:S04]  /*05d0*/  REDG.E.MAX.64.STRONG.GPU desc[UR8][R16.64], R8 ;  /* 0x000000081000798e */ /* 0x0001e8000d12e508 */
[----:B------:R0:W-:Y:S02]  /*05e0*/  REDG.E.MAX.64.STRONG.GPU desc[UR8][R18.64], R6 ;  /* 0x000000061200798e */ /* 0x0001e4000d12e508 */
[----:B------:R-:W-:Y:S05]  /*05f0*/  @!P0 BRA `(.L_x_54) ;  /* 0xfffffffc001c8947 */ /* 0x000fea000383ffff */
[----:B------:R-:W-:Y:S05]  /*0600*/  BSYNC B0 ;  /* 0x0000000000007941 */ /* 0x000fea0003800000 */
.L_x_49:
[----:B------:R-:W-:Y:S05]  /*0610*/  EXIT ;  /* 0x000000000000794d */ /* 0x000fea0003800000 */
.L_x_47:
[----:B------:R-:W-:Y:S02]  /*0620*/  ULOP3.LUT UR12, UR6, 0x7, URZ, 0xc0, !UPT ;  /* 0x00000007060c7892 */ /* 0x000fe4000f8ec0ff */
[----:B------:R-:W-:-:S12]  /*0630*/  ULOP3.LUT UR6, UR6, 0xfffffff8, URZ, 0xc0, !UPT ;  /* 0xfffffff806067892 */ /* 0x000fd8000f8ec0ff */
.L_x_73:
[----:B------:R-:W-:Y:S05]  /*0640*/  YIELD ;  /* 0x0000000000007946 */ /* 0x000fea0003800000 */
[----:B0-----:R-:W0:Y:S01]  /*0650*/  LDCU.128 UR16, c[0x0][0x3a0] ;  /* 0x00007400ff1077ac */ /* 0x001e220008000c00 */
[C---:B------:R-:W-:Y:S02]  /*0660*/  SHF.L.U32 R6, R15.reuse, 0x3, RZ ;  /* 0x000000030f067819 */ /* 0x040fe400000006ff */
[----:B------:R-:W-:Y:S02]  /*0670*/  SHF.L.U64.HI R0, R15, 0x3, R12 ;  /* 0x000000030f007819 */ /* 0x000fe4000001020c */
[----:B0-----:R-:W-:-:S02]  /*0680*/  IADD3 R4, P0, PT, R6, UR16, RZ ;  /* 0x0000001006047c10 */ /* 0x001fc4000ff1e0ff */
        /* <DEDUP_REMOVED lines=8> */
[----:B------:R-:W-:Y:S05]  /*0710*/  @!P0 BRA `(.L_x_56) ;  /* 0x0000000c008c8947 */ /* 0x000fea0003800000 */
[----:B------:R-:W0:Y:S01]  /*0720*/  LDCU.64 UR14, c[0x0][0x388] ;  /* 0x00007100ff0e77ac */ /* 0x000e220008000a00 */
[----:B------:R-:W-:Y:S02]  /*0730*/  HFMA2 R0, -RZ, RZ, 0, 0 ;  /* 0x00000000ff007431 */ /* 0x000fe400000001ff */
[----:B------:R-:W-:Y:S02]  /*0740*/  IMAD.MOV.U32 R14, RZ, RZ, RZ ;  /* 0x000000ffff0e7224 */ /* 0x000fe400078e00ff */
[----:B------:R-:W-:Y:S01]  /*0750*/  IMAD.MOV.U32 R17, RZ, RZ, RZ ;  /* 0x000000ffff117224 */ /* 0x000fe200078e00ff */
[----:B------:R-:W-:Y:S01]  /*0760*/  UMOV UR4, URZ ;  /* 0x000000ff00047c82 */ /* 0x000fe20008000000 */
[----:B------:R-:W-:Y:S01]  /*0770*/  UMOV UR5, URZ ;  /* 0x000000ff00057c82 */ /* 0x000fe20008000000 */
[----:B0-----:R-:W-:-:S04]  /*0780*/  UISETP.GE.U32.AND UP0, UPT, UR14, 0x8, UPT ;  /* 0x000000080e00788c */ /* 0x001fc8000bf06070 */
[----:B------:R-:W-:-:S09]  /*0790*/  UISETP.GE.U32.AND.EX UP0, UPT, UR15, URZ, UPT, UP0 ;  /* 0x000000ff0f00728c */ /* 0x000fd2000bf06100 */
[----:B------:R-:W-:Y:S05]  /*07a0*/  BRA.U !UP0, `(.L_x_57) ;  /* 0x0000000508247547 */ /* 0x000fea000b800000 */
[----:B------:R-:W0:Y:S01]  /*07b0*/  LDCU.64 UR4, c[0x0][0x398] ;  /* 0x00007300ff0477ac */ /* 0x000e220008000a00 */
[----:B------:R-:W-:Y:S01]  /*07c0*/  IMAD.MOV.U32 R14, RZ, RZ, RZ ;  /* 0x000000ffff0e7224 */ /* 0x000fe200078e00ff */
[----:B------:R-:W-:Y:S01]  /*07d0*/  USHF.L.U64.HI UR11, UR14, 0x2, UR15 ;  /* 0x000000020e0b7899 */ /* 0x000fe2000801020f */
[----:B------:R-:W1:Y:S01]  /*07e0*/  LDCU UR7, c[0x0][0x38c] ;  /* 0x00007180ff0777ac */ /* 0x000e620008000800 */
[----:B------:R-:W-:-:S04]  /*07f0*/  USHF.L.U32 UR10, UR14, 0x2, URZ ;  /* 0x000000020e0a7899 */ /* 0x000fc800080006ff */
[----:B------:R-:W-:Y:S02]  /*0800*/  IMAD R9, R4, UR11, RZ ;  /* 0x0000000b04097c24 */ /* 0x000fe4000f8e02ff */
[----:B------:R-:W-:Y:S02]  /*0810*/  IMAD R21, R6, UR11, RZ ;  /* 0x0000000b06157c24 */ /* 0x000fe4000f8e02ff */
[----:B------:R-:W-:Y:S01]  /*0820*/  IMAD R19, R5, UR10, R9 ;  /* 0x0000000a05137c24 */ /* 0x000fe2000f8e0209 */
[----:B0-----:R-:W-:Y:S01]  /*0830*/  UIADD3 UR4, UP0, UPT, UR4, 0x10, URZ ;  /* 0x0000001004047890 */ /* 0x001fe2000ff1e0ff */
[----:B------:R-:W-:-:S03]  /*0840*/  IMAD R21, R7, UR10, R21 ;  /* 0x0000000a07157c24 */ /* 0x000fc6000f8e0215 */
[----:B------:R-:W-:Y:S02]  /*0850*/  UIADD3.X UR5, UPT, UPT, URZ, UR5, URZ, UP0, !UPT ;  /* 0x00000005ff057290 */ /* 0x000fe400087fe4ff */
[----:B------:R-:W-:Y:S01]  /*0860*/  MOV R2, UR4 ;  /* 0x0000000400027c02 */ /* 0x000fe20008000f00 */
[----:B------:R-:W-:-:S03]  /*0870*/  UMOV UR4, UR6 ;  /* 0x0000000600047c82 */ /* 0x000fc60008000000 */
[----:B------:R-:W-:Y:S01]  /*0880*/  IMAD.U32 R3, RZ, RZ, UR5 ;  /* 0x00000005ff037e24 */ /* 0x000fe2000f8e00ff */
[----:B-1----:R-:W-:Y:S01]  /*0890*/  UMOV UR5, UR7 ;  /* 0x0000000700057c82 */ /* 0x002fe20008000000 */
[----:B------:R-:W-:-:S04]  /*08a0*/  IMAD.WIDE.U32 R8, R4, UR10, R2 ;  /* 0x0000000a04087c25 */ /* 0x000fc8000f8e0002 */
[----:B------:R-:W-:Y:S01]  /*08b0*/  IMAD.WIDE.U32 R2, R6, UR10, R2 ;  /* 0x0000000a06027c25 */ /* 0x000fe2000f8e0002 */
[----:B------:R-:W-:-:S03]  /*08c0*/  IADD3 R19, PT, PT, R9, R19, RZ ;  /* 0x0000001309137210 */ /* 0x000fc60007ffe0ff */
[----:B------:R-:W-:Y:S01]  /*08d0*/  IMAD.MOV.U32 R16, RZ, RZ, R8 ;  /* 0x000000ffff107224 */ /* 0x000fe200078e0008 */
[----:B------:R-:W-:-:S07]  /*08e0*/  IADD3 R3, PT, PT, R3, R21, RZ ;  /* 0x0000001503037210 */ /* 0x000fce0007ffe0ff */
.L_x_58:
[----:B------:R-:W-:Y:S01]  /*08f0*/  MOV R8, R16 ;  /* 0x0000001000087202 */ /* 0x000fe20000000f00 */
[----:B------:R-:W2:Y:S01]  /*0900*/  LDG.E R22, desc[UR8][R2.64+-0x10] ;  /* 0xfffff00802167981 */ /* 0x000ea2000c1e1900 */
[----:B------:R-:W-:-:S03]  /*0910*/  MOV R9, R19 ;  /* 0x0000001300097202 */ /* 0x000fc60000000f00 */
[----:B------:R-:W3:Y:S04]  /*0920*/  LDG.E R20, desc[UR8][R2.64+-0xc] ;  /* 0xfffff40802147981 */ /* 0x000ee8000c1e1900 */
[----:B------:R-:W4:Y:S04]  /*0930*/  LDG.E R25, desc[UR8][R8.64+-0x10] ;  /* 0xfffff00808197981 */ /* 0x000f28000c1e1900 */
[----:B------:R-:W3:Y:S04]  /*0940*/  LDG.E R21, desc[UR8][R8.64+-0xc] ;  /* 0xfffff40808157981 */ /* 0x000ee8000c1e1900 */
[----:B------:R-:W3:Y:S04]  /*0950*/  LDG.E R23, desc[UR8][R8.64+-0x8] ;  /* 0xfffff80808177981 */ /* 0x000ee8000c1e1900 */
[----:B------:R-:W3:Y:S04]  /*0960*/  LDG.E R18, desc[UR8][R2.64+-0x8] ;  /* 0xfffff80802127981 */ /* 0x000ee8000c1e1900 */
[----:B------:R-:W3:Y:S04]  /*0970*/  LDG.E R19, desc[UR8][R8.64+-0x4] ;  /* 0xfffffc0808137981 */ /* 0x000ee8000c1e1900 */
[----:B------:R-:W3:Y:S01]  /*0980*/  LDG.E R16, desc[UR8][R2.64+-0x4] ;  /* 0xfffffc0802107981 */ /* 0x000ee2000c1e1900 */
[----:B--2---:R-:W-:-:S03]  /*0990*/  FFMA R27, R22, R22, R14 ;  /* 0x00000016161b7223 */ /* 0x004fc6000000000e */
[----:B------:R-:W2:Y:S01]  /*09a0*/  LDG.E R14, desc[UR8][R2.64+0x4] ;  /* 0x00000408020e7981 */ /* 0x000ea2000c1e1900 */
[C---:B----4-:R-:W-:Y:S01]  /*09b0*/  FFMA R24, R25.reuse, R25, R0 ;  /* 0x0000001919187223 */ /* 0x050fe20000000000 */
[----:B------:R-:W-:Y:S02]  /*09c0*/  FFMA R25, R25, R22, R17 ;  /* 0x0000001619197223 */ /* 0x000fe40000000011 */
[----:B------:R-:W4:Y:S04]  /*09d0*/  LDG.E R0, desc[UR8][R8.64] ;  /* 0x0000000808007981 */ /* 0x000f28000c1e1900 */
[----:B------:R-:W2:Y:S01]  /*09e0*/  LDG.E R17, desc[UR8][R2.64] ;  /* 0x0000000802117981 */ /* 0x000ea2000c1e1900 */
[C---:B---3--:R-:W-:Y:S01]  /*09f0*/  FFMA R22, R21.reuse, R21, R24 ;  /* 0x0000001515167223 */ /* 0x048fe20000000018 */
[----:B------:R-:W-:-:S02]  /*0a00*/  FFMA R25, R21, R20, R25 ;  /* 0x0000001415197223 */ /* 0x000fc40000000019 */
[----:B------:R-:W3:Y:S01]  /*0a10*/  LDG.E R21, desc[UR8][R8.64+0x4] ;  /* 0x0000040808157981 */ /* 0x000ee2000c1e1900 */
[----:B------:R-:W-:Y:S01]  /*0a20*/  FFMA R27, R20, R20, R27 ;  /* 0x00000014141b7223 */ /* 0x000fe2000000001b */
[C---:B------:R-:W-:Y:S01]  /*0a30*/  FFMA R22, R23.reuse, R23, R22 ;  /* 0x0000001717167223 */ /* 0x040fe20000000016 */
[-C--:B------:R-:W-:Y:S01]  /*0a40*/  FFMA R29, R23, R18.reuse, R25 ;  /* 0x00000012171d7223 */ /* 0x080fe20000000019 */
[----:B------:R-:W3:Y:S04]  /*0a50*/  LDG.E R20, desc[UR8][R8.64+0x8] ;  /* 0x0000080808147981 */ /* 0x000ee8000c1e1900 */
[----:B------:R-:W3:Y:S01]  /*0a60*/  LDG.E R23, desc[UR8][R2.64+0x8] ;  /* 0x0000080802177981 */ /* 0x000ee2000c1e1900 */
[----:B------:R-:W-:-:S03]  /*0a70*/  FFMA R24, R18, R18, R27 ;  /* 0x0000001212187223 */ /* 0x000fc6000000001b */
[----:B------:R-:W3:Y:S04]  /*0a80*/  LDG.E R25, desc[UR8][R8.64+0xc] ;  /* 0x00000c0808197981 */ /* 0x000ee8000c1e1900 */
[----:B------:R0:W3:Y:S01]  /*0a90*/  LDG.E R18, desc[UR8][R2.64+0xc] ;  /* 0x00000c0802127981 */ /* 0x0000e2000c1e1900 */
[----:B------:R-:W-:Y:S01]  /*0aa0*/  UIADD3 UR4, UP0, UPT, UR4, -0x8, URZ ;  /* 0xfffffff804047890 */ /* 0x000fe2000ff1e0ff */
[C---:B------:R-:W-:Y:S01]  /*0ab0*/  FFMA R27, R19.reuse, R19, R22 ;  /* 0x00000013131b7223 */ /* 0x040fe20000000016 */
[-C--:B------:R-:W-:Y:S01]  /*0ac0*/  FFMA R22, R19, R16.reuse, R29 ;  /* 0x0000001013167223 */ /* 0x080fe2000000001d */
[----:B------:R-:W-:Y:S01]  /*0ad0*/  FFMA R24, R16, R16, R24 ;  /* 0x0000001010187223 */ /* 0x000fe20000000018 */
[----:B------:R-:W-:Y:S01]  /*0ae0*/  UIADD3.X UR5, UPT, UPT, UR5, -0x1, URZ, UP0, !UPT ;  /* 0xffffffff05057890 */ /* 0x000fe200087fe4ff */
[----:B------:R-:W-:Y:S01]  /*0af0*/  IADD3 R16, P0, PT, R8, 0x20, RZ ;  /* 0x0000002008107810 */ /* 0x000fe20007f1e0ff */
[----:B------:R-:W-:-:S04]  /*0b00*/  UISETP.NE.U32.AND UP0, UPT, UR4, URZ, UPT ;  /* 0x000000ff0400728c */ /* 0x000fc8000bf05070 */
[----:B------:R-:W-:Y:S01]  /*0b10*/  UISETP.NE.AND.EX UP0, UPT, UR5, URZ, UPT, UP0 ;  /* 0x000000ff0500728c */ /* 0x000fe2000bf05300 */
[----:B------:R-:W-:Y:S01]  /*0b20*/  IMAD.X R19, RZ, RZ, R9, P0 ;  /* 0x000000ffff137224 */ /* 0x000fe200000e0609 */
[----:B0-----:R-:W-:-:S04]  /*0b30*/  IADD3 R2, P0, PT, R2, 0x20, RZ ;  /* 0x0000002002027810 */ /* 0x001fc80007f1e0ff */
[----:B------:R-:W-:Y:S01]  /*0b40*/  IADD3.X R3, PT, PT, RZ, R3, RZ, P0, !PT ;  /* 0x00000003ff037210 */ /* 0x000fe200007fe4ff */
[C---:B----4-:R-:W-:Y:S01]  /*0b50*/  FFMA R26, R0.reuse, R0, R27 ;  /* 0x00000000001a7223 */ /* 0x050fe2000000001b */
[-C--:B--2---:R-:W-:Y:S01]  /*0b60*/  FFMA R27, R0, R17.reuse, R22 ;  /* 0x00000011001b7223 */ /* 0x084fe20000000016 */
[----:B------:R-:W-:-:S03]  /*0b70*/  FFMA R17, R17, R17, R24 ;  /* 0x0000001111117223 */ /* 0x000fc60000000018 */
[CC--:B---3--:R-:W-:Y:S01]  /*0b80*/  FFMA R0, R21.reuse, R14.reuse, R27 ;  /* 0x0000000e15007223 */ /* 0x0c8fe2000000001b */
[----:B------:R-:W-:Y:S01]  /*0b90*/  FFMA R9, R21, R21, R26 ;  /* 0x0000001515097223 */ /* 0x000fe2000000001a */
[----:B------:R-:W-:-:S03]  /*0ba0*/  FFMA R14, R14, R14, R17 ;  /* 0x0000000e0e0e7223 */ /* 0x000fc60000000011 */
[C---:B------:R-:W-:Y:S01]  /*0bb0*/  FFMA R8, R20.reuse, R20, R9 ;  /* 0x0000001414087223 */ /* 0x040fe20000000009 */
[-C--:B------:R-:W-:Y:S01]  /*0bc0*/  FFMA R17, R20, R23.reuse, R0 ;  /* 0x0000001714117223 */ /* 0x080fe20000000000 */
[----:B------:R-:W-:Y:S02]  /*0bd0*/  FFMA R23, R23, R23, R14 ;  /* 0x0000001717177223 */ /* 0x000fe4000000000e */
[C---:B------:R-:W-:Y:S01]  /*0be0*/  FFMA R0, R25.reuse, R25, R8 ;  /* 0x0000001919007223 */ /* 0x040fe20000000008 */
[-C--:B------:R-:W-:Y:S01]  /*0bf0*/  FFMA R17, R25, R18.reuse, R17 ;  /* 0x0000001219117223 */ /* 0x080fe20000000011 */
[----:B------:R-:W-:Y:S01]  /*0c00*/  FFMA R14, R18, R18, R23 ;  /* 0x00000012120e7223 */ /* 0x000fe20000000017 */
[----:B------:R-:W-:Y:S06]  /*0c10*/  BRA.U UP0, `(.L_x_58) ;  /* 0xfffffffd00347547 */ /* 0x000fec000b83ffff */
[----:B------:R-:W-:Y:S01]  /*0c20*/  UMOV UR4, UR6 ;  /* 0x0000000600047c82 */ /* 0x000fe20008000000 */
[----:B------:R-:W-:-:S05]  /*0c30*/  UMOV UR5, UR7 ;  /* 0x0000000700057c82 */ /* 0x000fca0008000000 */
.L_x_57:
[----:B------:R-:W-:-:S04]  /*0c40*/  UISETP.NE.U32.AND UP0, UPT, UR12, URZ, UPT ;  /* 0x000000ff0c00728c */ /* 0x000fc8000bf05070 */
[----:B------:R-:W-:-:S09]  /*0c50*/  UISETP.NE.AND.EX UP0, UPT, URZ, URZ, UPT, UP0 ;  /* 0x000000ffff00728c */ /* 0x000fd2000bf05300 */
[----:B------:R-:W-:Y:S05]  /*0c60*/  BRA.U !UP0, `(.L_x_59) ;  /* 0x0000000508887547 */ /* 0x000fea000b800000 */
[----:B------:R-:W-:Y:S02]  /*0c70*/  UIADD3 UR10, UP0, UPT, UR12, -0x1, URZ ;  /* 0xffffffff0c0a7890 */ /* 0x000fe4000ff1e0ff */
[----:B------:R-:W-:Y:S02]  /*0c80*/  ULOP3.LUT UR7, UR14, 0x3, URZ, 0xc0, !UPT ;  /* 0x000000030e077892 */ /* 0x000fe4000f8ec0ff */
[----:B------:R-:W-:Y:S02]  /*0c90*/  UIADD3.X UR11, UPT, UPT, URZ, -0x1, URZ, UP0, !UPT ;  /* 0xffffffffff0b7890 */ /* 0x000fe400087fe4ff */
[----:B------:R-:W-:Y:S02]  /*0ca0*/  UISETP.GE.U32.AND UP1, UPT, UR10, 0x3, UPT ;  /* 0x000000030a00788c */ /* 0x000fe4000bf26070 */
[----:B------:R-:W-:Y:S02]  /*0cb0*/  UISETP.NE.U32.AND UP0, UPT, UR7, URZ, UPT ;  /* 0x000000ff0700728c */ /* 0x000fe4000bf05070 */
[----:B------:R-:W-:-:S02]  /*0cc0*/  UISETP.GE.U32.AND.EX UP1, UPT, UR11, URZ, UPT, UP1 ;  /* 0x000000ff0b00728c */ /* 0x000fc4000bf26110 */
[----:B------:R-:W-:-:S07]  /*0cd0*/  UISETP.NE.AND.EX UP0, UPT, URZ, URZ, UPT, UP0 ;  /* 0x000000ffff00728c */ /* 0x000fce000bf05300 */
[----:B------:R-:W-:Y:S05]  /*0ce0*/  BRA.U !UP1, `(.L_x_60) ;  /* 0x0000000109947547 */ /* 0x000fea000b800000 */
[----:B------:R-:W0:Y:S01]  /*0cf0*/  LDCU.64 UR10, c[0x0][0x398] ;  /* 0x00007300ff0a77ac */ /* 0x000e220008000a00 */
[----:B------:R-:W-:Y:S01]  /*0d00*/  MOV R20, UR4 ;  /* 0x0000000400147c02 */ /* 0x000fe20008000f00 */
[----:B------:R-:W-:Y:S02]  /*0d10*/  IMAD.U32 R21, RZ, RZ, UR5 ;  /* 0x00000005ff157e24 */ /* 0x000fe4000f8e00ff */
[----:B------:R-:W-:Y:S02]  /*0d20*/  IMAD R3, R5, UR14, RZ ;  /* 0x0000000e05037c24 */ /* 0x000fe4000f8e02ff */
[----:B------:R-:W-:Y:S02]  /*0d30*/  IMAD R9, R7, UR14, RZ ;  /* 0x0000000e07097c24 */ /* 0x000fe4000f8e02ff */
[C---:B------:R-:W-:Y:S02]  /*0d40*/  IMAD R3, R4.reuse, UR15, R3 ;  /* 0x0000000f04037c24 */ /* 0x040fe4000f8e0203 */
[----:B------:R-:W-:-:S04]  /*0d50*/  IMAD.WIDE.U32 R18, R4, UR14, R20 ;  /* 0x0000000e04127c25 */ /* 0x000fc8000f8e0014 */
[C---:B------:R-:W-:Y:S01]  /*0d60*/  IMAD R23, R6.reuse, UR15, R9 ;  /* 0x0000000f06177c24 */ /* 0x040fe2000f8e0209 */
[----:B------:R-:W-:Y:S01]  /*0d70*/  IADD3 R9, PT, PT, R19, R3, RZ ;  /* 0x0000000313097210 */ /* 0x000fe20007ffe0ff */
[----:B------:R-:W-:Y:S01]  /*0d80*/  IMAD.WIDE.U32 R20, R6, UR14, R20 ;  /* 0x0000000e06147c25 */ /* 0x000fe2000f8e0014 */
[----:B0-----:R-:W-:-:S04]  /*0d90*/  LEA R8, P0, R18, UR10, 0x2 ;  /* 0x0000000a12087c11 */ /* 0x001fc8000f8010ff */
[----:B------:R-:W-:Y:S02]  /*0da0*/  IADD3 R3, PT, PT, R21, R23, RZ ;  /* 0x0000001715037210 */ /* 0x000fe40007ffe0ff */
[----:B------:R-:W-:Y:S02]  /*0db0*/  LEA R2, P1, R20, UR10, 0x2 ;  /* 0x0000000a14027c11 */ /* 0x000fe4000f8210ff */
[----:B------:R-:W-:Y:S02]  /*0dc0*/  LEA.HI.X R9, R18, UR11, R9, 0x2, P0 ;  /* 0x0000000b12097c11 */ /* 0x000fe400080f1409 */
[----:B------:R-:W-:-:S03]  /*0dd0*/  LEA.HI.X R3, R20, UR11, R3, 0x2, P1 ;  /* 0x0000000b14037c11 */ /* 0x000fc600088f1403 */
[----:B------:R-:W2:Y:S04]  /*0de0*/  LDG.E R21, desc[UR8][R8.64] ;  /* 0x0000000808157981 */ /* 0x000ea8000c1e1900 */
[----:B------:R-:W3:Y:S04]  /*0df0*/  LDG.E R20, desc[UR8][R2.64] ;  /* 0x0000000802147981 */ /* 0x000ee8000c1e1900 */
[----:B------:R-:W4:Y:S04]  /*0e00*/  LDG.E R23, desc[UR8][R8.64+0x4] ;  /* 0x0000040808177981 */ /* 0x000f28000c1e1900 */
[----:B------:R-:W4:Y:S04]  /*0e10*/  LDG.E R22, desc[UR8][R2.64+0x4] ;  /* 0x0000040802167981 */ /* 0x000f28000c1e1900 */
[----:B------:R-:W4:Y:S04]  /*0e20*/  LDG.E R19, desc[UR8][R8.64+0x8] ;  /* 0x0000080808137981 */ /* 0x000f28000c1e1900 */
[----:B------:R-:W4:Y:S04]  /*0e30*/  LDG.E R16, desc[UR8][R2.64+0x8] ;  /* 0x0000080802107981 */ /* 0x000f28000c1e1900 */
        /* <DEDUP_REMOVED lines=16> */
.L_x_60:
[----:B------:R-:W-:Y:S05]  /*0f40*/  BRA.U !UP0, `(.L_x_59) ;  /* 0x0000000108d07547 */ /* 0x000fea000b800000 */
[----:B------:R-:W-:Y:S02]  /*0f50*/  UISETP.NE.U32.AND UP0, UPT, UR7, 0x1, UPT ;  /* 0x000000010700788c */ /* 0x000fe4000bf05070 */
[----:B------:R-:W-:Y:S02]  /*0f60*/  ULOP3.LUT UP1, URZ, UR14, 0x1, URZ, 0xc0, !UPT ;  /* 0x000000010eff7892 */ /* 0x000fe4000f82c0ff */
[----:B------:R-:W-:-:S09]  /*0f70*/  UISETP.NE.AND.EX UP0, UPT, URZ, URZ, UPT, UP0 ;  /* 0x000000ffff00728c */ /* 0x000fd2000bf05300 */
[----:B------:R-:W-:Y:S05]  /*0f80*/  BRA.U !UP0, `(.L_x_61) ;  /* 0x00000001086c7547 */ /* 0x000fea000b800000 */
[----:B------:R-:W0:Y:S01]  /*0f90*/  LDCU.64 UR10, c[0x0][0x398] ;  /* 0x00007300ff0a77ac */ /* 0x000e220008000a00 */
[----:B------:R-:W-:Y:S01]  /*0fa0*/  MOV R9, UR5 ;  /* 0x0000000500097c02 */ /* 0x000fe20008000f00 */
[----:B------:R-:W-:Y:S02]  /*0fb0*/  IMAD R3, R5, UR14, RZ ;  /* 0x0000000e05037c24 */ /* 0x000fe4000f8e02ff */
[----:B------:R-:W-:Y:S02]  /*0fc0*/  IMAD.U32 R8, RZ, RZ, UR4 ;  /* 0x00000004ff087e24 */ /* 0x000fe4000f8e00ff */
[----:B------:R-:W-:Y:S02]  /*0fd0*/  IMAD R21, R7, UR14, RZ ;  /* 0x0000000e07157c24 */ /* 0x000fe4000f8e02ff */
[C---:B------:R-:W-:Y:S02]  /*0fe0*/  IMAD R19, R4.reuse, UR15, R3 ;  /* 0x0000000f04137c24 */ /* 0x040fe4000f8e0203 */
[----:B------:R-:W-:-:S04]  /*0ff0*/  IMAD.WIDE.U32 R2, R4, UR14, R8 ;  /* 0x0000000e04027c25 */ /* 0x000fc8000f8e0008 */
[C---:B------:R-:W-:Y:S01]  /*1000*/  IMAD R21, R6.reuse, UR15, R21 ;  /* 0x0000000f06157c24 */ /* 0x040fe2000f8e0215 */
[----:B------:R-:W-:Y:S01]  /*1010*/  IADD3 R19, PT, PT, R3, R19, RZ ;  /* 0x0000001303137210 */ /* 0x000fe20007ffe0ff */
[----:B------:R-:W-:Y:S01]  /*1020*/  IMAD.WIDE.U32 R8, R6, UR14, R8 ;  /* 0x0000000e06087c25 */ /* 0x000fe2000f8e0008 */
[----:B0-----:R-:W-:-:S03]  /*1030*/  LEA R18, P0, R2, UR10, 0x2 ;  /* 0x0000000a02127c11 */ /* 0x001fc6000f8010ff */
[----:B------:R-:W-:Y:S01]  /*1040*/  IMAD.IADD R21, R9, 0x1, R21 ;  /* 0x0000000109157824 */ /* 0x000fe200078e0215 */
[----:B------:R-:W-:Y:S02]  /*1050*/  LEA R20, P1, R8, UR10, 0x2 ;  /* 0x0000000a08147c11 */ /* 0x000fe4000f8210ff */
[----:B------:R-:W-:Y:S02]  /*1060*/  LEA.HI.X R19, R2, UR11, R19, 0x2, P0 ;  /* 0x0000000b02137c11 */ /* 0x000fe400080f1413 */
[----:B------:R-:W-:-:S03]  /*1070*/  LEA.HI.X R21, R8, UR11, R21, 0x2, P1 ;  /* 0x0000000b08157c11 */ /* 0x000fc600088f1415 */
        /* <DEDUP_REMOVED lines=12> */
.L_x_61:
[----:B------:R-:W-:Y:S05]  /*1140*/  BRA.U !UP1, `(.L_x_59) ;  /* 0x0000000109507547 */ /* 0x000fea000b800000 */
[----:B------:R-:W0:Y:S01]  /*1150*/  LDCU.64 UR10, c[0x0][0x398] ;  /* 0x00007300ff0a77ac */ /* 0x000e220008000a00 */
[----:B------:R-:W-:Y:S01]  /*1160*/  MOV R18, UR4 ;  /* 0x0000000400127c02 */ /* 0x000fe20008000f00 */
[----:B------:R-:W-:Y:S01]  /*1170*/  IMAD R3, R5, UR14, RZ ;  /* 0x0000000e05037c24 */ /* 0x000fe2000f8e02ff */
[----:B------:R-:W-:Y:S01]  /*1180*/  MOV R19, UR5 ;  /* 0x0000000500137c02 */ /* 0x000fe20008000f00 */
[----:B------:R-:W-:Y:S02]  /*1190*/  IMAD R21, R7, UR14, RZ ;  /* 0x0000000e07157c24 */ /* 0x000fe4000f8e02ff */
[C---:B------:R-:W-:Y:S02]  /*11a0*/  IMAD R9, R4.reuse, UR15, R3 ;  /* 0x0000000f04097c24 */ /* 0x040fe4000f8e0203 */
[----:B------:R-:W-:-:S04]  /*11b0*/  IMAD.WIDE.U32 R2, R4, UR14, R18 ;  /* 0x0000000e04027c25 */ /* 0x000fc8000f8e0012 */
[C---:B------:R-:W-:Y:S02]  /*11c0*/  IMAD R21, R6.reuse, UR15, R21 ;  /* 0x0000000f06157c24 */ /* 0x040fe4000f8e0215 */
[----:B------:R-:W-:-:S04]  /*11d0*/  IMAD.WIDE.U32 R18, R6, UR14, R18 ;  /* 0x0000000e06127c25 */ /* 0x000fc8000f8e0012 */
[----:B------:R-:W-:Y:S01]  /*11e0*/  IMAD.IADD R9, R9, 0x1, R3 ;  /* 0x0000000109097824 */ /* 0x000fe200078e0203 */
[----:B0-----:R-:W-:Y:S02]  /*11f0*/  LEA R20, P0, R2, UR10, 0x2 ;  /* 0x0000000a02147c11 */ /* 0x001fe4000f8010ff */
[----:B------:R-:W-:Y:S02]  /*1200*/  IADD3 R3, PT, PT, R21, R19, RZ ;  /* 0x0000001315037210 */ /* 0x000fe40007ffe0ff */
[----:B------:R-:W-:Y:S02]  /*1210*/  LEA R8, P1, R18, UR10, 0x2 ;  /* 0x0000000a12087c11 */ /* 0x000fe4000f8210ff */
[----:B------:R-:W-:Y:S02]  /*1220*/  LEA.HI.X R21, R2, UR11, R9, 0x2, P0 ;  /* 0x0000000b02157c11 */ /* 0x000fe400080f1409 */
[----:B------:R-:W-:-:S04]  /*1230*/  LEA.HI.X R9, R18, UR11, R3, 0x2, P1 ;  /* 0x0000000b12097c11 */ /* 0x000fc800088f1403 */
[----:B------:R-:W2:Y:S04]  /*1240*/  LDG.E R21, desc[UR8][R20.64] ;  /* 0x0000000814157981 */ /* 0x000ea8000c1e1900 */
[----:B------:R-:W3:Y:S01]  /*1250*/  LDG.E R8, desc[UR8][R8.64] ;  /* 0x0000000808087981 */ /* 0x000ee2000c1e1900 */
[C---:B--2---:R-:W-:Y:S01]  /*1260*/  FFMA R0, R21.reuse, R21, R0 ;  /* 0x0000001515007223 */ /* 0x044fe20000000000 */
[-C--:B---3--:R-:W-:Y:S01]  /*1270*/  FFMA R17, R21, R8.reuse, R17 ;  /* 0x0000000815117223 */ /* 0x088fe20000000011 */
[----:B------:R-:W-:-:S07]  /*1280*/  FFMA R14, R8, R8, R14 ;  /* 0x00000008080e7223 */ /* 0x000fce000000000e */
.L_x_59:
[----:B------:R-:W-:Y:S01]  /*1290*/  IADD3 R2, PT, PT, R0, -0xd000000, RZ ;  /* 0xf300000000027810 */ /* 0x000fe20007ffe0ff */
[----:B------:R0:W1:Y:S01]  /*12a0*/  MUFU.RSQ R9, R0 ;  /* 0x0000000000097308 */ /* 0x0000620000001400 */
[----:B------:R-:W-:Y:S02]  /*12b0*/  BSSY.RECONVERGENT B1, `(.L_x_62) ;  /* 0x000000b000017945 */ /* 0x000fe40003800200 */
[----:B------:R-:W-:-:S13]  /*12c0*/  ISETP.GT.U32.AND P0, PT, R2, 0x727fffff, PT ;  /* 0x727fffff0200780c */ /* 0x000fda0003f04070 */
[----:B0-----:R-:W-:Y:S05]  /*12d0*/  @!P0 BRA `(.L_x_63) ;  /* 0x0000000000108947 */ /* 0x001fea0003800000 */
[----:B------:R-:W-:-:S07]  /*12e0*/  MOV R19, 0x1300 ;  /* 0x0000130000137802 */ /* 0x000fce0000000f00 */
[----:B-1---5:R-:W-:Y:S05]  /*12f0*/  CALL.REL.NOINC `($__internal_2_$__cuda_sm20_sqrt_rn_f32_slowpath) ;  /* 0x0000000400507944 */ /* 0x022fea0003c00000 */
[----:B------:R-:W-:Y:S01]  /*1300*/  IMAD.MOV.U32 R2, RZ, RZ, R3 ;  /* 0x000000ffff027224 */ /* 0x000fe200078e0003 */
[----:B------:R-:W-:Y:S06]  /*1310*/  BRA `(.L_x_64) ;  /* 0x0000000000107947 */ /* 0x000fec0003800000 */
.L_x_63:
[C---:B-1----:R-:W-:Y:S01]  /*1320*/  FMUL.FTZ R3, R9.reuse, R0 ;  /* 0x0000000009037220 */ /* 0x042fe20000410000 */
[----:B------:R-:W-:-:S03]  /*1330*/  FMUL.FTZ R2, R9, 0.5 ;  /* 0x3f00000009027820 */ /* 0x000fc60000410000 */
[----:B------:R-:W-:-:S04]  /*1340*/  FFMA R0, -R3, R3, R0 ;  /* 0x0000000303007223 */ /* 0x000fc80000000100 */
[----:B------:R-:W-:-:S07]  /*1350*/  FFMA R2, R0, R2, R3 ;  /* 0x0000000200027223 */ /* 0x000fce0000000003 */
.L_x_64:
[----:B------:R-:W-:Y:S05]  /*1360*/  BSYNC.RECONVERGENT B1 ;  /* 0x0000000000017941 */ /* 0x000fea0003800200 */
.L_x_62:
[----:B------:R-:W-:Y:S01]  /*1370*/  IADD3 R0, PT, PT, R14, -0xd000000, RZ ;  /* 0xf30000000e007810 */ /* 0x000fe20007ffe0ff */
[----:B------:R0:W1:Y:S01]  /*1380*/  MUFU.RSQ R9, R14 ;  /* 0x0000000e00097308 */ /* 0x0000620000001400 */
[----:B------:R-:W-:Y:S02]  /*1390*/  BSSY.RECONVERGENT B1, `(.L_x_65) ;  /* 0x000000b000017945 */ /* 0x000fe40003800200 */
[----:B------:R-:W-:-:S13]  /*13a0*/  ISETP.GT.U32.AND P0, PT, R0, 0x727fffff, PT ;  /* 0x727fffff0000780c */ /* 0x000fda0003f04070 */
[----:B0-----:R-:W-:Y:S05]  /*13b0*/  @!P0 BRA `(.L_x_66) ;  /* 0x0000000000108947 */ /* 0x001fea0003800000 */
[----:B------:R-:W-:Y:S02]  /*13c0*/  MOV R0, R14 ;  /* 0x0000000e00007202 */ /* 0x000fe40000000f00 */
[----:B------:R-:W-:-:S07]  /*13d0*/  MOV R19, 0x13f0 ;  /* 0x000013f000137802 */ /* 0x000fce0000000f00 */
[----:B-1---5:R-:W-:Y:S05]  /*13e0*/  CALL.REL.NOINC `($__internal_2_$__cuda_sm20_sqrt_rn_f32_slowpath) ;  /* 0x0000000400147944 */ /* 0x022fea0003c00000 */
[----:B------:R-:W-:Y:S05]  /*13f0*/  BRA `(.L_x_67) ;  /* 0x0000000000107947 */ /* 0x000fea0003800000 */
.L_x_66:
[C---:B-1----:R-:W-:Y:S01]  /*1400*/  FMUL.FTZ R3, R9.reuse, R14 ;  /* 0x0000000e09037220 */ /* 0x042fe20000410000 */
[----:B------:R-:W-:-:S03]  /*1410*/  FMUL.FTZ R0, R9, 0.5 ;  /* 0x3f00000009007820 */ /* 0x000fc60000410000 */
[----:B------:R-:W-:-:S04]  /*1420*/  FFMA R14, -R3, R3, R14 ;  /* 0x00000003030e7223 */ /* 0x000fc8000000010e */
[----:B------:R-:W-:-:S07]  /*1430*/  FFMA R3, R14, R0, R3 ;  /* 0x000000000e037223 */ /* 0x000fce0000000003 */
.L_x_67:
[----:B------:R-:W-:Y:S05]  /*1440*/  BSYNC.RECONVERGENT B1 ;  /* 0x0000000000017941 */ /* 0x000fea0003800200 */
.L_x_65:
        /* <DEDUP_REMOVED lines=13> */
[----:B-----5:R-:W-:Y:S05]  /*1520*/  CALL.REL.NOINC `($__internal_3_$__cuda_sm3x_div_rn_noftz_f32_slowpath) ;  /* 0x00000004001c7944 */ /* 0x020fea0003c00000 */
.L_x_69:
[----:B------:R-:W-:Y:S05]  /*1530*/  BSYNC.RECONVERGENT B1 ;  /* 0x0000000000017941 */ /* 0x000fea0003800200 */
.L_x_68:
[----:B------:R-:W-:Y:S05]  /*1540*/  BRA `(.L_x_70) ;  /* 0x0000000000587947 */ /* 0x000fea0003800000 */
.L_x_56:
[----:B------:R-:W0:Y:S02]  /*1550*/  LDCU.64 UR4, c[0x0][0x3c8] ;  /* 0x00007900ff0477ac */ /* 0x000e240008000a00 */
[----:B0-----:R-:W-:-:S04]  /*1560*/  LEA R2, P0, R4, UR4, 0x2 ;  /* 0x0000000404027c11 */ /* 0x001fc8000f8010ff */
        /* <DEDUP_REMOVED lines=15> */
[----:B------:R-:W-:Y:S05]  /*1660*/  CALL.REL.NOINC `($__internal_3_$__cuda_sm3x_div_rn_noftz_f32_slowpath) ;  /* 0x0000000000cc7944 */ /* 0x000fea0003c00000 */
.L_x_72:
[----:B------:R-:W-:Y:S05]  /*1670*/  BSYNC.RECONVERGENT B1 ;  /* 0x0000000000017941 */ /* 0x000fea0003800200 */
.L_x_71:
[C---:B------:R-:W-:Y:S02]  /*1680*/  FSETP.GEU.AND P0, PT, R0.reuse, -0.75, PT ;  /* 0xbf4000000000780b */ /* 0x040fe40003f0e000 */
[----:B------:R-:W-:-:S04]  /*1690*/  FMNMX.NAN R0, R0, 0.75, PT ;  /* 0x3f40000000007809 */ /* 0x000fc80003820000 */
[----:B------:R-:W-:-:S07]  /*16a0*/  FSEL R0, R0, -0.75, P0 ;  /* 0xbf40000000007808 */ /* 0x000fce0000000000 */
.L_x_70:
[----:B------:R-:W-:Y:S05]  /*16b0*/  BSYNC.RECONVERGENT B0 ;  /* 0x0000000000007941 */ /* 0x000fea0003800200 */
.L_x_55:
[----:B------:R-:W0:Y:S01]  /*16c0*/  LDCU.64 UR4, c[0x0][0x3b0] ;  /* 0x00007600ff0477ac */ /* 0x000e220008000a00 */
[----:B------:R-:W-:Y:S01]  /*16d0*/  FADD R0, R0, 1 ;  /* 0x3f80000000007421 */ /* 0x000fe20000000000 */
[----:B------:R-:W-:Y:S02]  /*16e0*/  HFMA2 R3, -RZ, RZ, 1.75, 0 ;  /* 0x3f000000ff037431 */ /* 0x000fe400000001ff */
[----:B------:R-:W-:Y:S02]  /*16f0*/  IMAD.MOV.U32 R2, RZ, RZ, R6 ;  /* 0x000000ffff027224 */ /* 0x000fe400078e0006 */
[----:B------:R-:W-:-:S04]  /*1700*/  FMUL R0, R0, 0.5 ;  /* 0x3f00000000007820 */ /* 0x000fc80000400000 */
[----:B------:R-:W-:-:S05]  /*1710*/  FMUL R0, R0, 65535 ;  /* 0x477fff0000007820 */ /* 0x000fca0000400000 */
[----:B------:R-:W-:Y:S02]  /*1720*/  LOP3.LUT R3, R3, 0x80000000, R0, 0xb8, !PT ;  /* 0x8000000003037812 */ /* 0x000fe400078eb800 */
[----:B0-----:R-:W-:-:S03]  /*1730*/  LEA R8, P0, R4, UR4, 0x3 ;  /* 0x0000000404087c11 */ /* 0x001fc6000f8018ff */
[----:B------:R-:W-:Y:S01]  /*1740*/  FADD.RZ R0, R0, R3 ;  /* 0x0000000300007221 */ /* 0x000fe2000000c000 */
[----:B------:R-:W-:Y:S02]  /*1750*/  LEA R16, P1, R6, UR4, 0x3 ;  /* 0x0000000406107c11 */ /* 0x000fe4000f8218ff */
[----:B------:R-:W-:Y:S02]  /*1760*/  LEA.HI.X R9, R4, UR5, R5, 0x3, P0 ;  /* 0x0000000504097c11 */ /* 0x000fe400080f1c05 */
[----:B------:R-:W-:Y:S01]  /*1770*/  LEA.HI.X R17, R6, UR5, R7, 0x3, P1 ;  /* 0x0000000506117c11 */ /* 0x000fe200088f1c07 */
[----:B------:R-:W0:Y:S01]  /*1780*/  LDCU.64 UR4, c[0x0][0x380] ;  /* 0x00007000ff0477ac */ /* 0x000e220008000a00 */
[----:B------:R-:W1:Y:S01]  /*1790*/  F2I.U32.TRUNC.NTZ R0, R0 ;  /* 0x0000000000007305 */ /* 0x000e62000020f000 */
[----:B------:R-:W-:-:S04]  /*17a0*/  IADD3 R15, P0, PT, R10, R15, RZ ;  /* 0x0000000f0a0f7210 */ /* 0x000fc80007f1e0ff */
[----:B------:R-:W-:Y:S02]  /*17b0*/  IADD3.X R12, PT, PT, RZ, R12, RZ, P0, !PT ;  /* 0x0000000cff0c7210 */ /* 0x000fe400007fe4ff */
        /* <DEDUP_REMOVED lines=8> */
        .weak           $__internal_2_$__cuda_sm20_sqrt_rn_f32_slowpath
        .type           $__internal_2_$__cuda_sm20_sqrt_rn_f32_slowpath,@function
        .size           $__internal_2_$__cuda_sm20_sqrt_rn_f32_slowpath,($__internal_3_$__cuda_sm3x_div_rn_noftz_f32_slowpath - $__internal_2_$__cuda_sm20_sqrt_rn_f32_slowpath)
$__internal_2_$__cuda_sm20_sqrt_rn_f32_slowpath:
[----:B------:R-:W-:-:S13]  /*1840*/  LOP3.LUT P0, RZ, R0, 0x7fffffff, RZ, 0xc0, !PT ;  /* 0x7fffffff00ff7812 */ /* 0x000fda000780c0ff */
[----:B------:R-:W-:Y:S01]  /*1850*/  @!P0 IMAD.MOV.U32 R3, RZ, RZ, R0 ;  /* 0x000000ffff038224 */ /* 0x000fe200078e0000 */
[----:B------:R-:W-:Y:S06]  /*1860*/  @!P0 BRA `(.L_x_74) ;  /* 0x0000000000408947 */ /* 0x000fec0003800000 */
[----:B------:R-:W-:-:S13]  /*1870*/  FSETP.GEU.FTZ.AND P0, PT, R0, RZ, PT ;  /* 0x000000ff0000720b */ /* 0x000fda0003f1e000 */
[----:B------:R-:W-:Y:S01]  /*1880*/  @!P0 MOV R3, 0x7fffffff ;  /* 0x7fffffff00038802 */ /* 0x000fe20000000f00 */
        /* <DEDUP_REMOVED lines=14> */
.L_x_74:
[----:B------:R-:W-:Y:S02]  /*1970*/  HFMA2 R9, -RZ, RZ, 0, 0 ;  /* 0x00000000ff097431 */ /* 0x000fe400000001ff */
[----:B------:R-:W-:-:S04]  /*1980*/  IMAD.MOV.U32 R8, RZ, RZ, R19 ;  /* 0x000000ffff087224 */ /* 0x000fc800078e0013 */
[----:B------:R-:W-:Y:S05]  /*1990*/  RET.REL.NODEC R8 `(argmax_cosine_kernel) ;  /* 0xffffffe408987950 */ /* 0x000fea0003c3ffff */
        .weak           $__internal_3_$__cuda_sm3x_div_rn_noftz_f32_slowpath
        .type           $__internal_3_$__cuda_sm3x_div_rn_noftz_f32_slowpath,@function
        .size           $__internal_3_$__cuda_sm3x_div_rn_noftz_f32_slowpath,(.L_x_90 - $__internal_3_$__cuda_sm3x_div_rn_noftz_f32_slowpath)
$__internal_3_$__cuda_sm3x_div_rn_noftz_f32_slowpath:
[----:B------:R-:W-:Y:S01]  /*19a0*/  SHF.R.U32.HI R9, RZ, 0x17, R3 ;  /* 0x00000017ff097819 */ /* 0x000fe20000011603 */
[----:B------:R-:W-:Y:S01]  /*19b0*/  BSSY.RECONVERGENT B3, `(.L_x_75) ;  /* 0x0000062000037945 */ /* 0x000fe20003800200 */
[----:B------:R-:W-:Y:S02]  /*19c0*/  SHF.R.U32.HI R14, RZ, 0x17, R0 ;  /* 0x00000017ff0e7819 */ /* 0x000fe40000011600 */
[----:B------:R-:W-:Y:S02]  /*19d0*/  LOP3.LUT R9, R9, 0xff, RZ, 0xc0, !PT ;  /* 0x000000ff09097812 */ /* 0x000fe400078ec0ff */
[----:B------:R-:W-:Y:S02]  /*19e0*/  LOP3.LUT R18, R14, 0xff, RZ, 0xc0, !PT ;  /* 0x000000ff0e127812 */ /* 0x000fe400078ec0ff */
[----:B------:R-:W-:-:S03]  /*19f0*/  IADD3 R17, PT, PT, R9, -0x1, RZ ;  /* 0xffffffff09117810 */ /* 0x000fc60007ffe0ff */
[----:B------:R-:W-:Y:S01]  /*1a00*/  VIADD R16, R18, 0xffffffff ;  /* 0xffffffff12107836 */ /* 0x000fe20000000000 */
[----:B------:R-:W-:-:S04]  /*1a10*/  ISETP.GT.U32.AND P0, PT, R17, 0xfd, PT ;  /* 0x000000fd1100780c */ /* 0x000fc80003f04070 */
[----:B------:R-:W-:-:S13]  /*1a20*/  ISETP.GT.U32.OR P0, PT, R16, 0xfd, P0 ;  /* 0x000000fd1000780c */ /* 0x000fda0000704470 */
[----:B------:R-:W-:Y:S01]  /*1a30*/  @!P0 MOV R14, RZ ;  /* 0x000000ff000e8202 */ /* 0x000fe20000000f00 */
        /* <DEDUP_REMOVED lines=24> */
.L_x_76:
[----:B------:R-:W-:Y:S01]  /*1bc0*/  LEA R16, R9, 0xc0800000, 0x17 ;  /* 0xc080000009107811 */ /* 0x000fe200078eb8ff */
[----:B------:R-:W-:Y:S01]  /*1bd0*/  VIADD R18, R18, 0xffffff81 ;  /* 0xffffff8112127836 */ /* 0x000fe20000000000 */
[----:B------:R-:W-:Y:S02]  /*1be0*/  BSSY.RECONVERGENT B4, `(.L_x_81) ;  /* 0x0000035000047945 */ /* 0x000fe40003800200 */
[----:B------:R-:W-:Y:S01]  /*1bf0*/  IADD3 R19, PT, PT, -R16, R3, RZ ;  /* 0x0000000310137210 */ /* 0x000fe20007ffe1ff */
[----:B------:R-:W-:-:S03]  /*1c00*/  IMAD R0, R18, -0x800000, R0 ;  /* 0xff80000012007824 */ /* 0x000fc600078e0200 */
[----:B------:R0:W1:Y:S01]  /*1c10*/  MUFU.RCP R3, R19 ;  /* 0x0000001300037308 */ /* 0x0000620000001000 */
[----:B------:R-:W-:Y:S01]  /*1c20*/  FADD.FTZ R17, -R19, -RZ ;  /* 0x800000ff13117221 */ /* 0x000fe20000010100 */
[----:B0-----:R-:W-:-:S04]  /*1c30*/  IADD3 R19, PT, PT, R18, 0x7f, -R9 ;  /* 0x0000007f12137810 */ /* 0x001fc80007ffe809 */
[----:B------:R-:W-:Y:S01]  /*1c40*/  IADD3 R19, PT, PT, R19, R14, RZ ;  /* 0x0000000e13137210 */ /* 0x000fe20007ffe0ff */
[----:B-1----:R-:W-:-:S04]  /*1c50*/  FFMA R16, R3, R17, 1 ;  /* 0x3f80000003107423 */ /* 0x002fc80000000011 */
        /* <DEDUP_REMOVED lines=19> */
[-CC-:B------:R-:W-:Y:S01]  /*1d90*/  FFMA.RZ R9, R3, R17.reuse, R16.reuse ;  /* 0x0000001103097223 */ /* 0x180fe2000000c010 */
[C---:B------:R-:W-:Y:S02]  /*1da0*/  ISETP.NE.AND P2, PT, R18.reuse, RZ, PT ;  /* 0x000000ff1200720c */ /* 0x040fe40003f45270 */
[C---:B------:R-:W-:Y:S02]  /*1db0*/  ISETP.NE.AND P1, PT, R18.reuse, RZ, PT ;  /* 0x000000ff1200720c */ /* 0x040fe40003f25270 */
[----:B------:R-:W-:Y:S01]  /*1dc0*/  LOP3.LUT R14, R9, 0x7fffff, RZ, 0xc0, !PT ;  /* 0x007fffff090e7812 */ /* 0x000fe200078ec0ff */
[CCC-:B------:R-:W-:Y:S01]  /*1dd0*/  FFMA.RP R9, R3.reuse, R17.reuse, R16.reuse ;  /* 0x0000001103097223 */ /* 0x1c0fe20000008010 */
[----:B------:R-:W-:Y:S01]  /*1de0*/  FFMA.RM R16, R3, R17, R16 ;  /* 0x0000001103107223 */ /* 0x000fe20000004010 */
[----:B------:R-:W-:Y:S02]  /*1df0*/  IADD3 R3, PT, PT, R18, 0x20, RZ ;  /* 0x0000002012037810 */ /* 0x000fe40007ffe0ff */
[----:B------:R-:W-:-:S02]  /*1e00*/  LOP3.LUT R14, R14, 0x800000, RZ, 0xfc, !PT ;  /* 0x008000000e0e7812 */ /* 0x000fc400078efcff */
[----:B------:R-:W-:Y:S02]  /*1e10*/  IADD3 R17, PT, PT, -R18, RZ, RZ ;  /* 0x000000ff12117210 */ /* 0x000fe40007ffe1ff */
[----:B------:R-:W-:Y:S02]  /*1e20*/  SHF.L.U32 R3, R14, R3, RZ ;  /* 0x000000030e037219 */ /* 0x000fe400000006ff */
[----:B------:R-:W-:Y:S02]  /*1e30*/  FSETP.NEU.FTZ.AND P0, PT, R9, R16, PT ;  /* 0x000000100900720b */ /* 0x000fe40003f1d000 */
[----:B------:R-:W-:Y:S02]  /*1e40*/  SEL R9, R17, RZ, P2 ;  /* 0x000000ff11097207 */ /* 0x000fe40001000000 */
[----:B------:R-:W-:Y:S02]  /*1e50*/  ISETP.NE.AND P1, PT, R3, RZ, P1 ;  /* 0x000000ff0300720c */ /* 0x000fe40000f25270 */
[----:B------:R-:W-:-:S02]  /*1e60*/  SHF.R.U32.HI R9, RZ, R9, R14 ;  /* 0x00000009ff097219 */ /* 0x000fc4000001160e */
[----:B------:R-:W-:Y:S02]  /*1e70*/  PLOP3.LUT P0, PT, P0, P1, PT, 0xf8, 0x8f ;  /* 0x00000000008f781c */ /* 0x000fe40000703f70 */
[----:B------:R-:W-:Y:S02]  /*1e80*/  SHF.R.U32.HI R14, RZ, 0x1, R9 ;  /* 0x00000001ff0e7819 */ /* 0x000fe40000011609 */
[----:B------:R-:W-:-:S04]  /*1e90*/  SEL R3, RZ, 0x1, !P0 ;  /* 0x00000001ff037807 */ /* 0x000fc80004000000 */
[----:B------:R-:W-:-:S04]  /*1ea0*/  LOP3.LUT R16, R3, 0x1, R14, 0xf8, !PT ;  /* 0x0000000103107812 */ /* 0x000fc800078ef80e */
[----:B------:R-:W-:-:S05]  /*1eb0*/  LOP3.LUT R9, R16, R9, RZ, 0xc0, !PT ;  /* 0x0000000910097212 */ /* 0x000fca00078ec0ff */
[----:B------:R-:W-:-:S05]  /*1ec0*/  IMAD.IADD R9, R14, 0x1, R9 ;  /* 0x000000010e097824 */ /* 0x000fca00078e0209 */
[----:B------:R-:W-:Y:S01]  /*1ed0*/  LOP3.LUT R0, R9, R0, RZ, 0xfc, !PT ;  /* 0x0000000009007212 */ /* 0x000fe200078efcff */
[----:B------:R-:W-:Y:S06]  /*1ee0*/  BRA `(.L_x_84) ;  /* 0x0000000000107947 */ /* 0x000fec0003800000 */
.L_x_83:
[----:B------:R-:W-:-:S04]  /*1ef0*/  LOP3.LUT R0, R0, 0x80000000, RZ, 0xc0, !PT ;  /* 0x8000000000007812 */ /* 0x000fc800078ec0ff */
[----:B------:R-:W-:Y:S01]  /*1f00*/  LOP3.LUT R0, R0, 0x7f800000, RZ, 0xfc, !PT ;  /* 0x7f80000000007812 */ /* 0x000fe200078efcff */
[----:B------:R-:W-:Y:S06]  /*1f10*/  BRA `(.L_x_84) ;  /* 0x0000000000047947 */ /* 0x000fec0003800000 */
.L_x_82:
[----:B------:R-:W-:-:S07]  /*1f20*/  LEA R0, R19, R0, 0x17 ;  /* 0x0000000013007211 */ /* 0x000fce00078eb8ff */
.L_x_84:
[----:B------:R-:W-:Y:S05]  /*1f30*/  BSYNC.RECONVERGENT B4 ;  /* 0x0000000000047941 */ /* 0x000fea0003800200 */
.L_x_81:
[----:B------:R-:W-:Y:S05]  /*1f40*/  BRA `(.L_x_85) ;  /* 0x0000000000207947 */ /* 0x000fea0003800000 */
.L_x_80:
[----:B------:R-:W-:-:S04]  /*1f50*/  LOP3.LUT R0, R3, 0x80000000, R0, 0x48, !PT ;  /* 0x8000000003007812 */ /* 0x000fc800078e4800 */
[----:B------:R-:W-:Y:S01]  /*1f60*/  LOP3.LUT R0, R0, 0x7f800000, RZ, 0xfc, !PT ;  /* 0x7f80000000007812 */ /* 0x000fe200078efcff */
[----:B------:R-:W-:Y:S06]  /*1f70*/  BRA `(.L_x_85) ;  /* 0x0000000000147947 */ /* 0x000fec0003800000 */
.L_x_79:
[----:B------:R-:W-:Y:S01]  /*1f80*/  LOP3.LUT R0, R3, 0x80000000, R0, 0x48, !PT ;  /* 0x8000000003007812 */ /* 0x000fe200078e4800 */
[----:B------:R-:W-:Y:S06]  /*1f90*/  BRA `(.L_x_85) ;  /* 0x00000000000c7947 */ /* 0x000fec0003800000 */
.L_x_78:
[----:B------:R-:W0:Y:S01]  /*1fa0*/  MUFU.RSQ R0, -QNAN ;  /* 0xffc0000000007908 */ /* 0x000e220000001400 */
[----:B------:R-:W-:Y:S05]  /*1fb0*/  BRA `(.L_x_85) ;  /* 0x0000000000047947 */ /* 0x000fea0003800000 */
.L_x_77:
[----:B------:R-:W-:-:S07]  /*1fc0*/  FADD.FTZ R0, R0, R3 ;  /* 0x0000000300007221 */ /* 0x000fce0000010000 */
.L_x_85:
[----:B------:R-:W-:Y:S05]  /*1fd0*/  BSYNC.RECONVERGENT B3 ;  /* 0x0000000000037941 */ /* 0x000fea0003800200 */
.L_x_75:
[----:B------:R-:W-:-:S04]  /*1fe0*/  HFMA2 R9, -RZ, RZ, 0, 0 ;  /* 0x00000000ff097431 */ /* 0x000fc800000001ff */
[----:B0-----:R-:W-:Y:S05]  /*1ff0*/  RET.REL.NODEC R8 `(argmax_cosine_kernel) ;  /* 0xffffffe008007950 */ /* 0x001fea0003c3ffff */
.L_x_86:
        /* <DEDUP_REMOVED lines=16> */
.L_x_90:


//--------------------- .nv.shared.reserved.0     --------------------------
	.section	.nv.shared.reserved.0,"aw",@nobits
	.weak		__nv_reservedSMEM_offset_0_alias
	.size		__nv_reservedSMEM_offset_0_alias, 0, 64
	.other		__nv_reservedSMEM_offset_0_alias,@"STO_CUDA_RESERVED_SHARED STV_DEFAULT"
__nv_reservedSMEM_offset_0_alias:
	.zero		0
	.zero		64


//--------------------- .nv.constant0.argmax_cosine_kernel_bbox --------------------------
	.section	.nv.constant0.argmax_cosine_kernel_bbox,"a",@progbits
	.sectionflags	@""
	.align	4
.nv.constant0.argmax_cosine_kernel_bbox:
	.zero		1016


//--------------------- .nv.constant0.argmax_cosine_kernel --------------------------
	.section	.nv.constant0.argmax_cosine_kernel,"a",@progbits
	.sectionflags	@""
	.align	4
.nv.constant0.argmax_cosine_kernel:
	.zero		976


//--------------------- SYMBOLS --------------------------

	.type		.nv.reservedSmem.offset0,@object
	.size		.nv.reservedSmem.offset0,0x4
